	.target	sm_100a

	.elftype	@"ET_EXEC"


//--------------------- .note.nv.tkinfo           --------------------------
	.section	.note.nv.tkinfo,"",@"SHT_NOTE"
	.sectionflags	@"SHF_NOTE_NV_TKINFO"
	.tkinfo
        /*0018*/ 	.word	0x00000081
        /*0030*/ 	.string	""
        /*0030*/ 	.string	"ptxas-blackwell"
        /*0030*/ 	.string	"Cuda compilation tools, release 12.9, V12.9.86"
        /*0030*/ 	.string	"Build cuda_12.9.r12.9/compiler.36037853_0"
        /*0030*/ 	.string	"-v  -suppress-debug-info  -lineinfo  -arch sm_100a "



//--------------------- .note.nv.cuver            --------------------------
	.section	.note.nv.cuver,"",@"SHT_NOTE"
	.sectionflags	@"SHF_NOTE_NV_CUVER"
        /*0018*/ 	.short	0x0001
        /*001a*/ 	.short	0x0064
        /*001c*/ 	.short	0x0001
        /*001e*/ 	.short	0x0000
        /*0020*/ 	.short	0x0001
        /*0022*/ 	.short	0x0000


//--------------------- .nv.info                  --------------------------
	.section	.nv.info,"",@"SHT_CUDA_INFO"
	.align	4


	//----- nvinfo : EIATTR_REGCOUNT
	.align		4
        /*0000*/ 	.byte	0x04, 0x2f
        /*0002*/ 	.short	(.L_1 - .L_0)
	.align		4
.L_0:
        /*0004*/ 	.word	index@(matmul_kernel)
        /*0008*/ 	.word	0x0000006a


	//----- nvinfo : EIATTR_FRAME_SIZE
	.align		4
.L_1:
        /*000c*/ 	.byte	0x04, 0x11
        /*000e*/ 	.short	(.L_3 - .L_2)
	.align		4
.L_2:
        /*0010*/ 	.word	index@(matmul_kernel)
        /*0014*/ 	.word	0x00000000


	//----- nvinfo : EIATTR_MIN_STACK_SIZE
	.align		4
.L_3:
        /*0018*/ 	.byte	0x04, 0x12
        /*001a*/ 	.short	(.L_5 - .L_4)
	.align		4
.L_4:
        /*001c*/ 	.word	index@(matmul_kernel)
        /*0020*/ 	.word	0x00000000
.L_5:


//--------------------- .nv.info.matmul_kernel    --------------------------
	.section	.nv.info.matmul_kernel,"",@"SHT_CUDA_INFO"
	.sectionflags	@""
	.align	4


	//----- nvinfo : EIATTR_CUDA_API_VERSION
	.align		4
        /*0000*/ 	.byte	0x04, 0x37
        /*0002*/ 	.short	(.L_7 - .L_6)
.L_6:
        /*0004*/ 	.word	0x00000081


	//----- nvinfo : EIATTR_KPARAM_INFO
	.align		4
.L_7:
        /*0008*/ 	.byte	0x04, 0x17
        /*000a*/ 	.short	(.L_9 - .L_8)
.L_8:
        /*000c*/ 	.word	0x00000000
        /*0010*/ 	.short	0x000d
        /*0012*/ 	.short	0x0048
        /*0014*/ 	.byte	0x00, 0xf4, 0x21, 0x00


	//----- nvinfo : EIATTR_KPARAM_INFO
	.align		4
.L_9:
        /*0018*/ 	.byte	0x04, 0x17
        /*001a*/ 	.short	(.L_11 - .L_10)
.L_10:
        /*001c*/ 	.word	0x00000000
        /*0020*/ 	.short	0x000c
        /*0022*/ 	.short	0x0040
        /*0024*/ 	.byte	0x00, 0xf4, 0x21, 0x00


	//----- nvinfo : EIATTR_KPARAM_INFO
	.align		4
.L_11:
        /*0028*/ 	.byte	0x04, 0x17
        /*002a*/ 	.short	(.L_13 - .L_12)
.L_12:
        /*002c*/ 	.word	0x00000000
        /*0030*/ 	.short	0x000b
        /*0032*/ 	.short	0x0038
        /*0034*/ 	.byte	0x00, 0xf0, 0x11, 0x00


	//----- nvinfo : EIATTR_KPARAM_INFO
	.align		4
.L_13:
        /*0038*/ 	.byte	0x04, 0x17
        /*003a*/ 	.short	(.L_15 - .L_14)
.L_14:
        /*003c*/ 	.word	0x00000000
        /*0040*/ 	.short	0x000a
        /*0042*/ 	.short	0x0034
        /*0044*/ 	.byte	0x00, 0xf0, 0x11, 0x00


	//----- nvinfo : EIATTR_KPARAM_INFO
	.align		4
.L_15:
        /*0048*/ 	.byte	0x04, 0x17
        /*004a*/ 	.short	(.L_17 - .L_16)
.L_16:
        /*004c*/ 	.word	0x00000000
        /*0050*/ 	.short	0x0009
        /*0052*/ 	.short	0x0030
        /*0054*/ 	.byte	0x00, 0xf0, 0x11, 0x00


	//----- nvinfo : EIATTR_KPARAM_INFO
	.align		4
.L_17:
        /*0058*/ 	.byte	0x04, 0x17
        /*005a*/ 	.short	(.L_19 - .L_18)
.L_18:
        /*005c*/ 	.word	0x00000000
        /*0060*/ 	.short	0x0008
        /*0062*/ 	.short	0x002c
        /*0064*/ 	.byte	0x00, 0xf0, 0x11, 0x00


	//----- nvinfo : EIATTR_KPARAM_INFO
	.align		4
.L_19:
        /*0068*/ 	.byte	0x04, 0x17
        /*006a*/ 	.short	(.L_21 - .L_20)
.L_20:
        /*006c*/ 	.word	0x00000000
        /*0070*/ 	.short	0x0007
        /*0072*/ 	.short	0x0028
        /*0074*/ 	.byte	0x00, 0xf0, 0x11, 0x00


	//----- nvinfo : EIATTR_KPARAM_INFO
	.align		4
.L_21:
        /*0078*/ 	.byte	0x04, 0x17
        /*007a*/ 	.short	(.L_23 - .L_22)
.L_22:
        /*007c*/ 	.word	0x00000000
        /*0080*/ 	.short	0x0006
        /*0082*/ 	.short	0x0024
        /*0084*/ 	.byte	0x00, 0xf0, 0x11, 0x00


	//----- nvinfo : EIATTR_KPARAM_INFO
	.align		4
.L_23:
        /*0088*/ 	.byte	0x04, 0x17
        /*008a*/ 	.short	(.L_25 - .L_24)
.L_24:
        /*008c*/ 	.word	0x00000000
        /*0090*/ 	.short	0x0005
        /*0092*/ 	.short	0x0020
        /*0094*/ 	.byte	0x00, 0xf0, 0x11, 0x00


	//----- nvinfo : EIATTR_KPARAM_INFO
	.align		4
.L_25:
        /*0098*/ 	.byte	0x04, 0x17
        /*009a*/ 	.short	(.L_27 - .L_26)
.L_26:
        /*009c*/ 	.word	0x00000000
        /*00a0*/ 	.short	0x0004
        /*00a2*/ 	.short	0x001c
        /*00a4*/ 	.byte	0x00, 0xf0, 0x11, 0x00


	//----- nvinfo : EIATTR_KPARAM_INFO
	.align		4
.L_27:
        /*00a8*/ 	.byte	0x04, 0x17
        /*00aa*/ 	.short	(.L_29 - .L_28)
.L_28:
        /*00ac*/ 	.word	0x00000000
        /*00b0*/ 	.short	0x0003
        /*00b2*/ 	.short	0x0018
        /*00b4*/ 	.byte	0x00, 0xf0, 0x11, 0x00


	//----- nvinfo : EIATTR_KPARAM_INFO
	.align		4
.L_29:
        /*00b8*/ 	.byte	0x04, 0x17
        /*00ba*/ 	.short	(.L_31 - .L_30)
.L_30:
        /*00bc*/ 	.word	0x00000000
        /*00c0*/ 	.short	0x0002
        /*00c2*/ 	.short	0x0010
        /*00c4*/ 	.byte	0x00, 0xf4, 0x21, 0x00


	//----- nvinfo : EIATTR_KPARAM_INFO
	.align		4
.L_31:
        /*00c8*/ 	.byte	0x04, 0x17
        /*00ca*/ 	.short	(.L_33 - .L_32)
.L_32:
        /*00cc*/ 	.word	0x00000000
        /*00d0*/ 	.short	0x0001
        /*00d2*/ 	.short	0x0008
        /*00d4*/ 	.byte	0x00, 0xf4, 0x21, 0x00


	//----- nvinfo : EIATTR_KPARAM_INFO
	.align		4
.L_33:
        /*00d8*/ 	.byte	0x04, 0x17
        /*00da*/ 	.short	(.L_35 - .L_34)
.L_34:
        /*00dc*/ 	.word	0x00000000
        /*00e0*/ 	.short	0x0000
        /*00e2*/ 	.short	0x0000
        /*00e4*/ 	.byte	0x00, 0xf4, 0x21, 0x00


	//----- nvinfo : EIATTR_SPARSE_MMA_MASK
	.align		4
.L_35:
        /*00e8*/ 	.byte	0x03, 0x50
        /*00ea*/ 	.short	0x0000


	//----- nvinfo : EIATTR_MAXREG_COUNT
	.align		4
        /*00ec*/ 	.byte	0x03, 0x1b
        /*00ee*/ 	.short	0x00ff


	//----- nvinfo : EIATTR_NUM_BARRIERS
	.align		4
        /*00f0*/ 	.byte	0x02, 0x4c
        /*00f2*/ 	.byte	0x01
	.zero		1


	//----- nvinfo : EIATTR_VRC_CTA_INIT_COUNT
	.align		4
        /*00f4*/ 	.byte	0x02, 0x4a
	.zero		1
	.zero		1


	//----- nvinfo : EIATTR_EXIT_INSTR_OFFSETS
	.align		4
        /*00f8*/ 	.byte	0x04, 0x1c
        /*00fa*/ 	.short	(.L_37 - .L_36)


	//   ....[0]....
.L_36:
        /*00fc*/ 	.word	0x00002c60


	//   ....[1]....
        /*0100*/ 	.word	0x00002c90


	//----- nvinfo : EIATTR_REQNTID
	.align		4
.L_37:
        /*0104*/ 	.byte	0x04, 0x10
        /*0106*/ 	.short	(.L_39 - .L_38)
.L_38:
        /*0108*/ 	.word	0x00000040
        /*010c*/ 	.word	0x00000001
        /*0110*/ 	.word	0x00000001


	//----- nvinfo : EIATTR_CBANK_PARAM_SIZE
	.align		4
.L_39:
        /*0114*/ 	.byte	0x03, 0x19
        /*0116*/ 	.short	0x0050


	//----- nvinfo : EIATTR_PARAM_CBANK
	.align		4
        /*0118*/ 	.byte	0x04, 0x0a
        /*011a*/ 	.short	(.L_41 - .L_40)
	.align		4
.L_40:
        /*011c*/ 	.word	index@(.nv.constant0.matmul_kernel)
        /*0120*/ 	.short	0x0380
        /*0122*/ 	.short	0x0050


	//----- nvinfo : EIATTR_SW_WAR
	.align		4
.L_41:
        /*0124*/ 	.byte	0x04, 0x36
        /*0126*/ 	.short	(.L_43 - .L_42)
.L_42:
        /*0128*/ 	.word	0x00000008
.L_43:


//--------------------- .nv.compat                --------------------------
	.section	.nv.compat,"",@"SHT_CUDA_COMPAT_INFO"
	.align	4
        /*0000*/ 	.byte	0x02, 0x02, 0x01, 0x00, 0x02, 0x05, 0x05, 0x00, 0x02, 0x03, 0x00, 0x00, 0x02, 0x06, 0x01, 0x00


//--------------------- .nv.callgraph             --------------------------
	.section	.nv.callgraph,"",@"SHT_CUDA_CALLGRAPH"
	.align	4
	.sectionentsize	8
	.align		4
        /*0000*/ 	.word	0x00000000
	.align		4
        /*0004*/ 	.word	0xffffffff
	.align		4
        /*0008*/ 	.word	0x00000000
	.align		4
        /*000c*/ 	.word	0xfffffffe
	.align		4
        /*0010*/ 	.word	0x00000000
	.align		4
        /*0014*/ 	.word	0xfffffffd
	.align		4
        /*0018*/ 	.word	0x00000000
	.align		4
        /*001c*/ 	.word	0xfffffffc


//--------------------- .text.matmul_kernel       --------------------------
	.section	.text.matmul_kernel,"ax",@progbits
	.align	128
        .global         matmul_kernel
        .type           matmul_kernel,@function
        .size           matmul_kernel,(.L_x_3 - matmul_kernel)
        .other          matmul_kernel,@"STO_CUDA_ENTRY STV_DEFAULT"
matmul_kernel:
.text.matmul_kernel:
[----:B------:R-:W0:Y:S08]  /*0000*/  LDC R1, c[0x0][0x37c] ;  /* 0x0000df00ff017b82 */ /* 0x000e300000000800 */
[----:B------:R-:W1:Y:S01]  /*0010*/  LDC.64 R12, c[0x0][0x398] ;  /* 0x0000e600ff0c7b82 */ /* 0x000e620000000a00 */
[----:B------:R-:W2:Y:S01]  /*0020*/  S2R R5, SR_CTAID.X ;  /* 0x0000000000057919 */ /* 0x000ea20000002500 */
[----:B------:R-:W-:Y:S01]  /*0030*/  UMOV UR4, 0x400 ;  /* 0x0000040000047882 */ /* 0x000fe20000000000 */
[----:B------:R-:W3:Y:S05]  /*0040*/  LDCU.64 UR6, c[0x0][0x358] ;  /* 0x00006b00ff0677ac */ /* 0x000eea0008000a00 */
[----:B------:R-:W4:Y:S08]  /*0050*/  LDC R19, c[0x0][0x3a0] ;  /* 0x0000e800ff137b82 */ /* 0x000f300000000800 */
[----:B------:R-:W5:Y:S01]  /*0060*/  S2UR UR5, SR_CgaCtaId ;  /* 0x00000000000579c3 */ /* 0x000f620000008800 */
[----:B-1----:R-:W-:-:S05]  /*0070*/  VIADD R0, R13, 0xf ;  /* 0x0000000f0d007836 */ /* 0x002fca0000000000 */
[----:B------:R-:W-:Y:S01]  /*0080*/  SHF.R.S32.HI R3, RZ, 0x1f, R0 ;  /* 0x0000001fff037819 */ /* 0x000fe20000011400 */
[----:B----4-:R-:W-:-:S03]  /*0090*/  VIADD R19, R19, 0x3f ;  /* 0x0000003f13137836 */ /* 0x010fc60000000000 */
[----:B------:R-:W-:Y:S02]  /*00a0*/  LEA.HI R3, R3, R0, RZ, 0x4 ;  /* 0x0000000003037211 */ /* 0x000fe400078f20ff */
[----:B--2---:R-:W-:Y:S02]  /*00b0*/  IABS R8, R5 ;  /* 0x0000000500087213 */ /* 0x004fe40000000000 */
[----:B------:R-:W-:Y:S01]  /*00c0*/  SHF.R.S32.HI R3, RZ, 0x4, R3 ;  /* 0x00000004ff037819 */ /* 0x000fe20000011403 */
[----:B-----5:R-:W-:-:S04]  /*00d0*/  ULEA UR4, UR5, UR4, 0x18 ;  /* 0x0000000405047291 */ /* 0x020fc8000f8ec0ff */
[----:B------:R-:W-:-:S05]  /*00e0*/  IMAD.SHL.U32 R4, R3, 0x8, RZ ;  /* 0x0000000803047824 */ /* 0x000fca00078e00ff */
[-C--:B------:R-:W-:Y:S02]  /*00f0*/  IABS R7, R4.reuse ;  /* 0x0000000400077213 */ /* 0x080fe40000000000 */
[----:B------:R-:W-:Y:S02]  /*0100*/  IABS R10, R4 ;  /* 0x00000004000a7213 */ /* 0x000fe40000000000 */
[----:B------:R-:W1:Y:S08]  /*0110*/  I2F.RP R0, R7 ;  /* 0x0000000700007306 */ /* 0x000e700000209400 */
[----:B-1----:R-:W1:Y:S02]  /*0120*/  MUFU.RCP R0, R0 ;  /* 0x0000000000007308 */ /* 0x002e640000001000 */
[----:B-1----:R-:W-:-:S02]  /*0130*/  VIADD R2, R0, 0xffffffe ;  /* 0x0ffffffe00027836 */ /* 0x002fc40000000000 */
[----:B------:R-:W-:-:S04]  /*0140*/  IMAD.MOV R0, RZ, RZ, -R10 ;  /* 0x000000ffff007224 */ /* 0x000fc800078e0a0a */
[----:B------:R1:W2:Y:S02]  /*0150*/  F2I.FTZ.U32.TRUNC.NTZ R3, R2 ;  /* 0x0000000200037305 */ /* 0x0002a4000021f000 */
[----:B-1----:R-:W-:Y:S02]  /*0160*/  IMAD.MOV.U32 R2, RZ, RZ, RZ ;  /* 0x000000ffff027224 */ /* 0x002fe400078e00ff */
[----:B--2---:R-:W-:-:S04]  /*0170*/  IMAD.MOV R6, RZ, RZ, -R3 ;  /* 0x000000ffff067224 */ /* 0x004fc800078e0a03 */
[----:B------:R-:W-:Y:S02]  /*0180*/  IMAD R9, R6, R7, RZ ;  /* 0x0000000706097224 */ /* 0x000fe400078e02ff */
[----:B------:R-:W-:Y:S02]  /*0190*/  IMAD.MOV.U32 R6, RZ, RZ, R8 ;  /* 0x000000ffff067224 */ /* 0x000fe400078e0008 */
[----:B------:R-:W-:-:S06]  /*01a0*/  IMAD.HI.U32 R3, R3, R9, R2 ;  /* 0x0000000903037227 */ /* 0x000fcc00078e0002 */
[----:B------:R-:W-:-:S04]  /*01b0*/  IMAD.HI.U32 R3, R3, R6, RZ ;  /* 0x0000000603037227 */ /* 0x000fc800078e00ff */
[----:B------:R-:W-:-:S05]  /*01c0*/  IMAD R0, R3, R0, R6 ;  /* 0x0000000003007224 */ /* 0x000fca00078e0206 */
[----:B------:R-:W-:-:S13]  /*01d0*/  ISETP.GT.U32.AND P1, PT, R7, R0, PT ;  /* 0x000000000700720c */ /* 0x000fda0003f24070 */
[----:B------:R-:W-:Y:S02]  /*01e0*/  @!P1 IMAD.IADD R0, R0, 0x1, -R7 ;  /* 0x0000000100009824 */ /* 0x000fe400078e0a07 */
[----:B------:R-:W-:Y:S01]  /*01f0*/  @!P1 VIADD R3, R3, 0x1 ;  /* 0x0000000103039836 */ /* 0x000fe20000000000 */
[----:B------:R-:W-:Y:S02]  /*0200*/  ISETP.NE.AND P1, PT, R4, RZ, PT ;  /* 0x000000ff0400720c */ /* 0x000fe40003f25270 */
[----:B------:R-:W-:Y:S02]  /*0210*/  ISETP.GE.U32.AND P0, PT, R0, R7, PT ;  /* 0x000000070000720c */ /* 0x000fe40003f06070 */
[----:B------:R-:W-:-:S04]  /*0220*/  LOP3.LUT R0, R5, R4, RZ, 0x3c, !PT ;  /* 0x0000000405007212 */ /* 0x000fc800078e3cff */
[----:B------:R-:W-:Y:S01]  /*0230*/  ISETP.GE.AND P2, PT, R0, RZ, PT ;  /* 0x000000ff0000720c */ /* 0x000fe20003f46270 */
[----:B------:R-:W-:-:S06]  /*0240*/  VIADD R0, R12, 0xf ;  /* 0x0000000f0c007836 */ /* 0x000fcc0000000000 */
[----:B------:R-:W-:-:S04]  /*0250*/  @P0 VIADD R3, R3, 0x1 ;  /* 0x0000000103030836 */ /* 0x000fc80000000000 */
[----:B------:R-:W-:Y:S01]  /*0260*/  IMAD.MOV.U32 R2, RZ, RZ, R3 ;  /* 0x000000ffff027224 */ /* 0x000fe200078e0003 */
[----:B------:R-:W-:-:S03]  /*0270*/  SHF.R.S32.HI R3, RZ, 0x1f, R0 ;  /* 0x0000001fff037819 */ /* 0x000fc60000011400 */
[----:B------:R-:W-:Y:S01]  /*0280*/  @!P2 IMAD.MOV R2, RZ, RZ, -R2 ;  /* 0x000000ffff02a224 */ /* 0x000fe200078e0a02 */
[----:B------:R-:W-:Y:S02]  /*0290*/  @!P1 LOP3.LUT R2, RZ, R4, RZ, 0x33, !PT ;  /* 0x00000004ff029212 */ /* 0x000fe400078e33ff */
[----:B------:R-:W-:-:S03]  /*02a0*/  LEA.HI R3, R3, R0, RZ, 0x4 ;  /* 0x0000000003037211 */ /* 0x000fc600078f20ff */
[----:B------:R-:W-:Y:S02]  /*02b0*/  IMAD.SHL.U32 R8, R2, 0x8, RZ ;  /* 0x0000000802087824 */ /* 0x000fe400078e00ff */
[----:B------:R-:W-:-:S03]  /*02c0*/  IMAD.MOV R2, RZ, RZ, -R2 ;  /* 0x000000ffff027224 */ /* 0x000fc600078e0a02 */
[----:B------:R-:W-:Y:S01]  /*02d0*/  LEA.HI.SX32 R3, R3, -R8, 0x1c ;  /* 0x8000000803037211 */ /* 0x000fe200078fe2ff */
[----:B------:R-:W-:-:S03]  /*02e0*/  IMAD R4, R4, R2, R5 ;  /* 0x0000000204047224 */ /* 0x000fc600078e0205 */
[----:B------:R-:W-:Y:S02]  /*02f0*/  VIMNMX R11, PT, PT, R3, 0x8, PT ;  /* 0x00000008030b7848 */ /* 0x000fe40003fe0100 */
[----:B------:R-:W-:Y:S02]  /*0300*/  IABS R9, R4 ;  /* 0x0000000400097213 */ /* 0x000fe40000000000 */
[----:B------:R-:W-:-:S04]  /*0310*/  IABS R7, R11 ;  /* 0x0000000b00077213 */ /* 0x000fc80000000000 */
[----:B------:R-:W1:Y:S08]  /*0320*/  I2F.RP R0, R7 ;  /* 0x0000000700007306 */ /* 0x000e700000209400 */
[----:B-1----:R-:W1:Y:S02]  /*0330*/  MUFU.RCP R0, R0 ;  /* 0x0000000000007308 */ /* 0x002e640000001000 */
[----:B-1----:R-:W-:-:S06]  /*0340*/  VIADD R3, R0, 0xffffffe ;  /* 0x0ffffffe00037836 */ /* 0x002fcc0000000000 */
[----:B------:R-:W1:Y:S02]  /*0350*/  F2I.FTZ.U32.TRUNC.NTZ R3, R3 ;  /* 0x0000000300037305 */ /* 0x000e64000021f000 */
[----:B-1----:R-:W-:-:S04]  /*0360*/  IMAD.MOV R6, RZ, RZ, -R3 ;  /* 0x000000ffff067224 */ /* 0x002fc800078e0a03 */
[----:B------:R-:W-:Y:S01]  /*0370*/  IMAD.MOV.U32 R2, RZ, RZ, R6 ;  /* 0x000000ffff027224 */ /* 0x000fe200078e0006 */
[----:B------:R-:W-:-:S03]  /*0380*/  IABS R6, R11 ;  /* 0x0000000b00067213 */ /* 0x000fc60000000000 */
[----:B------:R-:W-:Y:S02]  /*0390*/  IMAD R5, R2, R7, RZ ;  /* 0x0000000702057224 */ /* 0x000fe400078e02ff */
[----:B------:R-:W-:Y:S02]  /*03a0*/  IMAD.MOV.U32 R2, RZ, RZ, RZ ;  /* 0x000000ffff027224 */ /* 0x000fe400078e00ff */
[----:B------:R-:W-:Y:S02]  /*03b0*/  IMAD.MOV R0, RZ, RZ, -R6 ;  /* 0x000000ffff007224 */ /* 0x000fe400078e0a06 */
        /* <DEDUP_REMOVED lines=9> */
[----:B------:R-:W-:Y:S02]  /*0450*/  ISETP.GE.AND P2, PT, R0, RZ, PT ;  /* 0x000000ff0000720c */ /* 0x000fe40003f46270 */
[----:B------:R-:W1:Y:S05]  /*0460*/  S2R R0, SR_TID.X ;  /* 0x0000000000007919 */ /* 0x000e6a0000002100 */
[----:B------:R-:W-:Y:S01]  /*0470*/  @P0 VIADD R2, R2, 0x1 ;  /* 0x0000000102020836 */ /* 0x000fe20000000000 */
[----:B------:R-:W-:-:S03]  /*0480*/  ISETP.GT.AND P0, PT, R19, 0x3f, PT ;  /* 0x0000003f1300780c */ /* 0x000fc60003f04270 */
[----:B------:R-:W-:-:S04]  /*0490*/  IMAD.MOV.U32 R6, RZ, RZ, R2 ;  /* 0x000000ffff067224 */ /* 0x000fc800078e0002 */
[----:B------:R-:W-:Y:S01]  /*04a0*/  @!P2 IMAD.MOV R6, RZ, RZ, -R6 ;  /* 0x000000ffff06a224 */ /* 0x000fe200078e0a06 */
[----:B------:R-:W-:-:S05]  /*04b0*/  @!P1 LOP3.LUT R6, RZ, R11, RZ, 0x33, !PT ;  /* 0x0000000bff069212 */ /* 0x000fca00078e33ff */
[----:B------:R-:W-:Y:S01]  /*04c0*/  IMAD.MOV R2, RZ, RZ, -R6 ;  /* 0x000000ffff027224 */ /* 0x000fe200078e0a06 */
[----:B------:R-:W-:Y:S01]  /*04d0*/  @!P0 PRMT R28, RZ, 0x7610, R28 ;  /* 0x00007610ff1c8816 */ /* 0x000fe2000000001c */
[----:B------:R-:W-:Y:S01]  /*04e0*/  IMAD.SHL.U32 R6, R6, 0x10, RZ ;  /* 0x0000001006067824 */ /* 0x000fe200078e00ff */
[----:B------:R-:W-:Y:S01]  /*04f0*/  @!P0 PRMT R30, RZ, 0x7610, R30 ;  /* 0x00007610ff1e8816 */ /* 0x000fe2000000001e */
[----:B------:R-:W-:Y:S01]  /*0500*/  IMAD R2, R11, R2, R4 ;  /* 0x000000020b027224 */ /* 0x000fe200078e0204 */
[----:B------:R-:W-:Y:S02]  /*0510*/  @!P0 PRMT R28, R28, 0x5410, RZ ;  /* 0x000054101c1c8816 */ /* 0x000fe400000000ff */
[----:B------:R-:W-:Y:S01]  /*0520*/  @!P0 PRMT R30, R30, 0x5410, RZ ;  /* 0x000054101e1e8816 */ /* 0x000fe200000000ff */
[----:B------:R-:W-:Y:S01]  /*0530*/  IMAD.IADD R2, R8, 0x1, R2 ;  /* 0x0000000108027824 */ /* 0x000fe200078e0202 */
[----:B-1----:R-:W-:Y:S02]  /*0540*/  LOP3.LUT R3, R0, 0xf, RZ, 0xc0, !PT ;  /* 0x0000000f00037812 */ /* 0x002fe400078ec0ff */
[----:B------:R-:W-:-:S03]  /*0550*/  SHF.R.U32.HI R4, RZ, 0x4, R0 ;  /* 0x00000004ff047819 */ /* 0x000fc60000011600 */
[----:B------:R-:W-:Y:S01]  /*0560*/  IMAD R2, R2, 0x10, R3 ;  /* 0x0000001002027824 */ /* 0x000fe200078e0203 */
[----:B------:R-:W-:Y:S01]  /*0570*/  SGXT.U32 R3, R4, 0x2 ;  /* 0x000000020403781a */ /* 0x000fe20000000000 */
[----:B------:R-:W-:Y:S01]  /*0580*/  @!P0 IMAD.SHL.U32 R4, R0, 0x2, RZ ;  /* 0x0000000200048824 */ /* 0x000fe200078e00ff */
[----:B0--3--:R-:W-:Y:S06]  /*0590*/  @!P0 BRA `(.L_x_0) ;  /* 0x0000002000c08947 */ /* 0x009fec0003800000 */
[----:B------:R-:W-:Y:S01]  /*05a0*/  IABS R14, R12 ;  /* 0x0000000c000e7213 */ /* 0x000fe20000000000 */
[C---:B------:R-:W-:Y:S01]  /*05b0*/  VIADD R20, R6.reuse, 0xa ;  /* 0x0000000a06147836 */ /* 0x040fe20000000000 */
[----:B------:R-:W-:Y:S01]  /*05c0*/  IABS R8, R13 ;  /* 0x0000000d00087213 */ /* 0x000fe20000000000 */
[C---:B------:R-:W-:Y:S01]  /*05d0*/  VIADD R18, R6.reuse, 0xb ;  /* 0x0000000b06127836 */ /* 0x040fe20000000000 */
[----:B------:R-:W0:Y:S01]  /*05e0*/  I2F.RP R9, R14 ;  /* 0x0000000e00097306 */ /* 0x000e220000209400 */
[----:B------:R-:W-:Y:S01]  /*05f0*/  IABS R16, R2 ;  /* 0x0000000200107213 */ /* 0x000fe20000000000 */
[----:B------:R-:W-:Y:S01]  /*0600*/  VIADD R24, R6, 0x8 ;  /* 0x0000000806187836 */ /* 0x000fe20000000000 */
[----:B------:R-:W-:Y:S01]  /*0610*/  ISETP.NE.AND P3, PT, R12, RZ, PT ;  /* 0x000000ff0c00720c */ /* 0x000fe20003f65270 */
[C---:B------:R-:W-:Y:S01]  /*0620*/  VIADD R22, R6.reuse, 0x9 ;  /* 0x0000000906167836 */ /* 0x040fe20000000000 */
[----:B------:R-:W-:Y:S01]  /*0630*/  IABS R27, R18 ;  /* 0x00000012001b7213 */ /* 0x000fe20000000000 */
[C---:B------:R-:W-:Y:S01]  /*0640*/  VIADD R28, R6.reuse, 0x6 ;  /* 0x00000006061c7836 */ /* 0x040fe20000000000 */
[----:B------:R-:W-:Y:S01]  /*0650*/  IABS R31, R24 ;  /* 0x00000018001f7213 */ /* 0x000fe20000000000 */
[----:B------:R-:W1:Y:S01]  /*0660*/  I2F.RP R7, R8 ;  /* 0x0000000800077306 */ /* 0x000e620000209400 */
[----:B------:R-:W-:Y:S01]  /*0670*/  IABS R29, R22 ;  /* 0x00000016001d7213 */ /* 0x000fe20000000000 */
[C---:B------:R-:W-:Y:S01]  /*0680*/  VIADD R26, R6.reuse, 0x7 ;  /* 0x00000007061a7836 */ /* 0x040fe20000000000 */
[----:B------:R-:W-:Y:S01]  /*0690*/  IABS R35, R28 ;  /* 0x0000001c00237213 */ /* 0x000fe20000000000 */
[C---:B------:R-:W-:Y:S01]  /*06a0*/  VIADD R30, R6.reuse, 0x3 ;  /* 0x00000003061e7836 */ /* 0x040fe20000000000 */
[----:B------:R-:W-:Y:S01]  /*06b0*/  IABS R47, R6 ;  /* 0x00000006002f7213 */ /* 0x000fe20000000000 */
[C---:B------:R-:W-:Y:S01]  /*06c0*/  VIADD R34, R6.reuse, 0x1 ;  /* 0x0000000106227836 */ /* 0x040fe20000000000 */
[----:B------:R-:W-:Y:S01]  /*06d0*/  IABS R33, R26 ;  /* 0x0000001a00217213 */ /* 0x000fe20000000000 */
[----:B0-----:R-:W0:Y:S01]  /*06e0*/  MUFU.RCP R9, R9 ;  /* 0x0000000900097308 */ /* 0x001e220000001000 */
[----:B------:R-:W-:Y:S01]  /*06f0*/  IABS R41, R30 ;  /* 0x0000001e00297213 */ /* 0x000fe20000000000 */
[----:B------:R-:W-:Y:S01]  /*0700*/  VIADD R32, R6, 0x2 ;  /* 0x0000000206207836 */ /* 0x000fe20000000000 */
[----:B------:R-:W-:Y:S01]  /*0710*/  IABS R45, R34 ;  /* 0x00000022002d7213 */ /* 0x000fe20000000000 */
[----:B------:R-:W2:Y:S01]  /*0720*/  LDC.64 R76, c[0x0][0x380] ;  /* 0x0000e000ff4c7b82 */ /* 0x000ea20000000a00 */
[----:B------:R-:W3:Y:S01]  /*0730*/  LDCU UR5, c[0x0][0x3a4] ;  /* 0x00007480ff0577ac */ /* 0x000ee20008000800 */
[----:B------:R-:W-:-:S02]  /*0740*/  LOP3.LUT R59, R0, 0x3f, RZ, 0xc0, !PT ;  /* 0x0000003f003b7812 */ /* 0x000fc400078ec0ff */
[----:B-1----:R-:W1:Y:S01]  /*0750*/  MUFU.RCP R7, R7 ;  /* 0x0000000700077308 */ /* 0x002e620000001000 */
[----:B------:R-:W-:Y:S02]  /*0760*/  IABS R43, R32 ;  /* 0x00000020002b7213 */ /* 0x000fe40000000000 */
[----:B------:R-:W-:Y:S01]  /*0770*/  LEA.HI R65, R0, 0x3c, RZ, 0x1c ;  /* 0x0000003c00417811 */ /* 0x000fe200078fe0ff */
[----:B------:R-:W-:Y:S01]  /*0780*/  IMAD.SHL.U32 R64, R59, 0x2, RZ ;  /* 0x000000023b407824 */ /* 0x000fe200078e00ff */
[C---:B------:R-:W-:Y:S02]  /*0790*/  LOP3.LUT R66, R3.reuse, 0x38, RZ, 0xfc, !PT ;  /* 0x0000003803427812 */ /* 0x040fe400078efcff */
[----:B------:R-:W-:Y:S01]  /*07a0*/  LOP3.LUT R67, R3, 0x34, RZ, 0xfc, !PT ;  /* 0x0000003403437812 */ /* 0x000fe200078efcff */
[----:B0-----:R-:W-:Y:S01]  /*07b0*/  VIADD R10, R9, 0xffffffe ;  /* 0x0ffffffe090a7836 */ /* 0x001fe20000000000 */
[C---:B------:R-:W-:Y:S02]  /*07c0*/  LOP3.LUT R68, R3.reuse, 0x30, RZ, 0xfc, !PT ;  /* 0x0000003003447812 */ /* 0x040fe400078efcff */
[C---:B------:R-:W-:Y:S01]  /*07d0*/  LOP3.LUT R69, R3.reuse, 0x2c, RZ, 0xfc, !PT ;  /* 0x0000002c03457812 */ /* 0x040fe200078efcff */
[----:B------:R0:W4:Y:S01]  /*07e0*/  F2I.FTZ.U32.TRUNC.NTZ R11, R10 ;  /* 0x0000000a000b7305 */ /* 0x000122000021f000 */
[----:B------:R-:W-:-:S02]  /*07f0*/  LOP3.LUT R70, R3, 0x28, RZ, 0xfc, !PT ;  /* 0x0000002803467812 */ /* 0x000fc400078efcff */
[----:B------:R-:W-:Y:S01]  /*0800*/  LOP3.LUT R71, R3, 0x24, RZ, 0xfc, !PT ;  /* 0x0000002403477812 */ /* 0x000fe200078efcff */
[----:B-1----:R-:W-:Y:S01]  /*0810*/  VIADD R4, R7, 0xffffffe ;  /* 0x0ffffffe07047836 */ /* 0x002fe20000000000 */
[C---:B------:R-:W-:Y:S01]  /*0820*/  LOP3.LUT R72, R3.reuse, 0x20, RZ, 0xfc, !PT ;  /* 0x0000002003487812 */ /* 0x040fe200078efcff */
[----:B------:R-:W-:Y:S01]  /*0830*/  VIADD R7, R6, 0xf ;  /* 0x0000000f06077836 */ /* 0x000fe20000000000 */
[----:B------:R-:W-:Y:S01]  /*0840*/  LOP3.LUT R73, R3, 0x1c, RZ, 0xfc, !PT ;  /* 0x0000001c03497812 */ /* 0x000fe200078efcff */
[----:B------:R1:W5:Y:S01]  /*0850*/  F2I.FTZ.U32.TRUNC.NTZ R5, R4 ;  /* 0x0000000400057305 */ /* 0x000362000021f000 */
[----:B0-----:R-:W-:Y:S01]  /*0860*/  IMAD.MOV.U32 R10, RZ, RZ, RZ ;  /* 0x000000ffff0a7224 */ /* 0x001fe200078e00ff */
[C---:B------:R-:W-:Y:S02]  /*0870*/  LOP3.LUT R63, R64.reuse, 0x10, RZ, 0x3c, !PT ;  /* 0x00000010403f7812 */ /* 0x040fe400078e3cff */
[----:B------:R-:W-:Y:S02]  /*0880*/  IABS R17, R7 ;  /* 0x0000000700117213 */ /* 0x000fe40000000000 */
[----:B------:R-:W-:Y:S01]  /*0890*/  ISETP.GE.AND P0, PT, R7, RZ, PT ;  /* 0x000000ff0700720c */ /* 0x000fe20003f06270 */
[----:B----4-:R-:W-:Y:S01]  /*08a0*/  IMAD.MOV R15, RZ, RZ, -R11 ;  /* 0x000000ffff0f7224 */ /* 0x010fe200078e0a0b */
[C---:B------:R-:W-:Y:S01]  /*08b0*/  LOP3.LUT R62, R64.reuse, 0x20, RZ, 0x3c, !PT ;  /* 0x00000020403e7812 */ /* 0x040fe200078e3cff */
[----:B-1----:R-:W-:Y:S01]  /*08c0*/  IMAD.MOV.U32 R4, RZ, RZ, RZ ;  /* 0x000000ffff047224 */ /* 0x002fe200078e00ff */
[C---:B------:R-:W-:Y:S01]  /*08d0*/  LOP3.LUT R61, R64.reuse, 0x30, RZ, 0x3c, !PT ;  /* 0x00000030403d7812 */ /* 0x040fe200078e3cff */
[----:B------:R-:W-:Y:S01]  /*08e0*/  IMAD R15, R15, R14, RZ ;  /* 0x0000000e0f0f7224 */ /* 0x000fe200078e02ff */
[----:B------:R-:W-:-:S02]  /*08f0*/  LOP3.LUT R60, R64, 0x40, RZ, 0x3c, !PT ;  /* 0x00000040403c7812 */ /* 0x000fc400078e3cff */
[C---:B------:R-:W-:Y:S01]  /*0900*/  LOP3.LUT R56, R64.reuse, 0x60, RZ, 0x3c, !PT ;  /* 0x0000006040387812 */ /* 0x040fe200078e3cff */
[----:B------:R-:W-:Y:S01]  /*0910*/  IMAD.HI.U32 R11, R11, R15, R10 ;  /* 0x0000000f0b0b7227 */ /* 0x000fe200078e000a */
[----:B------:R-:W-:-:S03]  /*0920*/  LOP3.LUT R57, R64, 0x70, RZ, 0x3c, !PT ;  /* 0x0000007040397812 */ /* 0x000fc600078e3cff */
[----:B-----5:R-:W-:Y:S02]  /*0930*/  IMAD.MOV R9, RZ, RZ, -R5 ;  /* 0x000000ffff097224 */ /* 0x020fe400078e0a05 */
[----:B------:R-:W-:-:S04]  /*0940*/  IMAD.HI.U32 R11, R11, R16, RZ ;  /* 0x000000100b0b7227 */ /* 0x000fc800078e00ff */
[----:B------:R-:W-:Y:S02]  /*0950*/  IMAD.MOV R11, RZ, RZ, -R11 ;  /* 0x000000ffff0b7224 */ /* 0x000fe400078e0a0b */
[----:B------:R-:W-:Y:S02]  /*0960*/  IMAD R9, R9, R8, RZ ;  /* 0x0000000809097224 */ /* 0x000fe400078e02ff */
[----:B------:R-:W-:Y:S02]  /*0970*/  IMAD R15, R14, R11, R16 ;  /* 0x0000000b0e0f7224 */ /* 0x000fe400078e0210 */
[----:B------:R-:W-:-:S03]  /*0980*/  IMAD.HI.U32 R4, R5, R9, R4 ;  /* 0x0000000905047227 */ /* 0x000fc600078e0004 */
[----:B------:R-:W-:Y:S01]  /*0990*/  ISETP.GT.U32.AND P2, PT, R14, R15, PT ;  /* 0x0000000f0e00720c */ /* 0x000fe20003f44070 */
[C---:B------:R-:W-:Y:S02]  /*09a0*/  VIADD R9, R6.reuse, 0xd ;  /* 0x0000000d06097836 */ /* 0x040fe40000000000 */
[C---:B------:R-:W-:Y:S02]  /*09b0*/  VIADD R5, R6.reuse, 0xe ;  /* 0x0000000e06057836 */ /* 0x040fe40000000000 */
[----:B------:R-:W-:Y:S01]  /*09c0*/  VIADD R10, R6, 0xc ;  /* 0x0000000c060a7836 */ /* 0x000fe20000000000 */
[----:B------:R-:W-:Y:S01]  /*09d0*/  IABS R23, R9 ;  /* 0x0000000900177213 */ /* 0x000fe20000000000 */
[C---:B------:R-:W-:Y:S01]  /*09e0*/  IMAD.HI.U32 R11, R4.reuse, R27, RZ ;  /* 0x0000001b040b7227 */ /* 0x040fe200078e00ff */
[----:B------:R-:W-:Y:S02]  /*09f0*/  IABS R21, R5 ;  /* 0x0000000500157213 */ /* 0x000fe40000000000 */
[----:B------:R-:W-:Y:S01]  /*0a00*/  ISETP.GE.AND P1, PT, R5, RZ, PT ;  /* 0x000000ff0500720c */ /* 0x000fe20003f26270 */
[----:B------:R-:W-:Y:S01]  /*0a10*/  IMAD.HI.U32 R5, R4, R17, RZ ;  /* 0x0000001104057227 */ /* 0x000fe200078e00ff */
[----:B------:R-:W-:-:S02]  /*0a20*/  ISETP.GE.AND P5, PT, R9, RZ, PT ;  /* 0x000000ff0900720c */ /* 0x000fc40003fa6270 */
[----:B------:R-:W-:Y:S01]  /*0a30*/  IABS R25, R10 ;  /* 0x0000000a00197213 */ /* 0x000fe20000000000 */
[----:B------:R-:W-:Y:S01]  /*0a40*/  @!P2 IMAD.IADD R15, R15, 0x1, -R14 ;  /* 0x000000010f0fa824 */ /* 0x000fe200078e0a0e */
[----:B------:R-:W-:Y:S01]  /*0a50*/  ISETP.GE.AND P4, PT, R10, RZ, PT ;  /* 0x000000ff0a00720c */ /* 0x000fe20003f86270 */
[----:B------:R-:W-:-:S03]  /*0a60*/  IMAD.HI.U32 R9, R4, R23, RZ ;  /* 0x0000001704097227 */ /* 0x000fc600078e00ff */
[----:B------:R-:W-:Y:S01]  /*0a70*/  ISETP.GT.U32.AND P2, PT, R14, R15, PT ;  /* 0x0000000f0e00720c */ /* 0x000fe20003f44070 */
[----:B------:R-:W-:-:S04]  /*0a80*/  IMAD.HI.U32 R7, R4, R21, RZ ;  /* 0x0000001504077227 */ /* 0x000fc800078e00ff */
[----:B------:R-:W-:Y:S02]  /*0a90*/  IMAD.MOV R5, RZ, RZ, -R5 ;  /* 0x000000ffff057224 */ /* 0x000fe400078e0a05 */
[----:B------:R-:W-:Y:S02]  /*0aa0*/  IMAD.MOV R9, RZ, RZ, -R9 ;  /* 0x000000ffff097224 */ /* 0x000fe400078e0a09 */
[----:B------:R-:W-:Y:S02]  /*0ab0*/  IMAD.MOV R7, RZ, RZ, -R7 ;  /* 0x000000ffff077224 */ /* 0x000fe400078e0a07 */
[----:B------:R-:W-:Y:S02]  /*0ac0*/  IMAD R5, R8, R5, R17 ;  /* 0x0000000508057224 */ /* 0x000fe400078e0211 */
[----:B------:R-:W-:Y:S01]  /*0ad0*/  @!P2 IMAD.IADD R15, R15, 0x1, -R14 ;  /* 0x000000010f0fa824 */ /* 0x000fe200078e0a0e */
[----:B------:R-:W-:Y:S01]  /*0ae0*/  ISETP.GE.AND P2, PT, R2, RZ, PT ;  /* 0x000000ff0200720c */ /* 0x000fe20003f46270 */
[C---:B------:R-:W-:Y:S01]  /*0af0*/  IMAD R17, R8.reuse, R9, R23 ;  /* 0x0000000908117224 */ /* 0x040fe200078e0217 */
[C---:B------:R-:W-:Y:S01]  /*0b00*/  ISETP.GT.U32.AND P6, PT, R8.reuse, R5, PT ;  /* 0x000000050800720c */ /* 0x040fe20003fc4070 */
[----:B------:R-:W-:-:S02]  /*0b10*/  IMAD R7, R8, R7, R21 ;  /* 0x0000000708077224 */ /* 0x000fc400078e0215 */
[----:B------:R-:W-:Y:S02]  /*0b20*/  IMAD.MOV.U32 R9, RZ, RZ, R15 ;  /* 0x000000ffff097224 */ /* 0x000fe400078e000f */
[----:B------:R-:W-:-:S04]  /*0b30*/  IMAD.HI.U32 R10, R4, R25, RZ ;  /* 0x00000019040a7227 */ /* 0x000fc800078e00ff */
[----:B------:R-:W-:Y:S02]  /*0b40*/  IMAD.MOV R10, RZ, RZ, -R10 ;  /* 0x000000ffff0a7224 */ /* 0x000fe400078e0a0a */
[----:B------:R-:W-:Y:S01]  /*0b50*/  @!P2 IMAD.MOV R9, RZ, RZ, -R9 ;  /* 0x000000ffff09a224 */ /* 0x000fe200078e0a09 */
[C---:B------:R-:W-:Y:S01]  /*0b60*/  ISETP.GT.U32.AND P2, PT, R8.reuse, R7, PT ;  /* 0x000000070800720c */ /* 0x040fe20003f44070 */
[C---:B------:R-:W-:Y:S01]  /*0b70*/  IMAD R21, R8.reuse, R10, R25 ;  /* 0x0000000a08157224 */ /* 0x040fe200078e0219 */
[----:B------:R-:W-:Y:S01]  /*0b80*/  IABS R25, R20 ;  /* 0x0000001400197213 */ /* 0x000fe20000000000 */
[----:B------:R-:W-:Y:S01]  /*0b90*/  @!P6 IMAD.IADD R5, R5, 0x1, -R8 ;  /* 0x000000010505e824 */ /* 0x000fe200078e0a08 */
[----:B------:R-:W-:Y:S01]  /*0ba0*/  @!P3 LOP3.LUT R9, RZ, R12, RZ, 0x33, !PT ;  /* 0x0000000cff09b212 */ /* 0x000fe200078e33ff */
[----:B------:R-:W-:Y:S01]  /*0bb0*/  IMAD.MOV R11, RZ, RZ, -R11 ;  /* 0x000000ffff0b7224 */ /* 0x000fe200078e0a0b */
[----:B------:R-:W-:Y:S01]  /*0bc0*/  ISETP.GT.U32.AND P3, PT, R8, R17, PT ;  /* 0x000000110800720c */ /* 0x000fe20003f64070 */
[----:B------:R-:W-:Y:S01]  /*0bd0*/  IMAD.HI.U32 R10, R4, R25, RZ ;  /* 0x00000019040a7227 */ /* 0x000fe200078e00ff */
[----:B------:R-:W-:-:S03]  /*0be0*/  ISETP.GT.U32.AND P6, PT, R8, R5, PT ;  /* 0x000000050800720c */ /* 0x000fc60003fc4070 */
[----:B------:R-:W-:Y:S02]  /*0bf0*/  IMAD.MOV R10, RZ, RZ, -R10 ;  /* 0x000000ffff0a7224 */ /* 0x000fe400078e0a0a */
[--C-:B------:R-:W-:Y:S02]  /*0c00*/  @!P2 IMAD.IADD R7, R7, 0x1, -R8.reuse ;  /* 0x000000010707a824 */ /* 0x100fe400078e0a08 */
[C---:B------:R-:W-:Y:S02]  /*0c10*/  IMAD R25, R8.reuse, R10, R25 ;  /* 0x0000000a08197224 */ /* 0x040fe400078e0219 */
[C---:B------:R-:W-:Y:S01]  /*0c20*/  IMAD R23, R8.reuse, R11, R27 ;  /* 0x0000000b08177224 */ /* 0x040fe200078e021b */
[C---:B------:R-:W-:Y:S01]  /*0c30*/  ISETP.GT.U32.AND P2, PT, R8.reuse, R7, PT ;  /* 0x000000070800720c */ /* 0x040fe20003f44070 */
[----:B------:R-:W-:Y:S01]  /*0c40*/  @!P3 IMAD.IADD R17, R17, 0x1, -R8 ;  /* 0x000000011111b824 */ /* 0x000fe200078e0a08 */
[----:B------:R-:W-:Y:S01]  /*0c50*/  ISETP.GT.U32.AND P3, PT, R8, R25, PT ;  /* 0x000000190800720c */ /* 0x000fe20003f64070 */
[----:B------:R-:W-:-:S04]  /*0c60*/  IMAD.HI.U32 R14, R4, R31, RZ ;  /* 0x0000001f040e7227 */ /* 0x000fc800078e00ff */
[----:B------:R-:W-:Y:S01]  /*0c70*/  @!P6 IMAD.IADD R5, R5, 0x1, -R8 ;  /* 0x000000010505e824 */ /* 0x000fe200078e0a08 */
[----:B------:R-:W-:Y:S01]  /*0c80*/  ISETP.GT.U32.AND P6, PT, R8, R21, PT ;  /* 0x000000150800720c */ /* 0x000fe20003fc4070 */
[----:B------:R-:W-:Y:S02]  /*0c90*/  IMAD.MOV R14, RZ, RZ, -R14 ;  /* 0x000000ffff0e7224 */ /* 0x000fe400078e0a0e */
[----:B------:R-:W-:-:S04]  /*0ca0*/  IMAD.HI.U32 R11, R4, R29, RZ ;  /* 0x0000001d040b7227 */ /* 0x000fc800078e00ff */
[----:B------:R-:W-:Y:S01]  /*0cb0*/  @!P2 IMAD.IADD R7, R7, 0x1, -R8 ;  /* 0x000000010707a824 */ /* 0x000fe200078e0a08 */
[----:B------:R-:W-:Y:S01]  /*0cc0*/  ISETP.GT.U32.AND P2, PT, R8, R23, PT ;  /* 0x000000170800720c */ /* 0x000fe20003f44070 */
[----:B------:R-:W-:-:S04]  /*0cd0*/  IMAD.HI.U32 R16, R4, R35, RZ ;  /* 0x0000002304107227 */ /* 0x000fc800078e00ff */
[C---:B------:R-:W-:Y:S02]  /*0ce0*/  IMAD R31, R8.reuse, R14, R31 ;  /* 0x0000000e081f7224 */ /* 0x040fe400078e021f */
[----:B------:R-:W-:Y:S02]  /*0cf0*/  IMAD.MOV R11, RZ, RZ, -R11 ;  /* 0x000000ffff0b7224 */ /* 0x000fe400078e0a0b */
[----:B------:R-:W-:Y:S02]  /*0d00*/  IMAD.MOV R16, RZ, RZ, -R16 ;  /* 0x000000ffff107224 */ /* 0x000fe400078e0a10 */
[--C-:B------:R-:W-:Y:S01]  /*0d10*/  @!P3 IMAD.IADD R25, R25, 0x1, -R8.reuse ;  /* 0x000000011919b824 */ /* 0x100fe200078e0a08 */
[C---:B------:R-:W-:Y:S01]  /*0d20*/  ISETP.GT.U32.AND P3, PT, R8.reuse, R17, PT ;  /* 0x000000110800720c */ /* 0x040fe20003f64070 */
[----:B------:R-:W-:Y:S01]  /*0d30*/  @!P2 IMAD.IADD R23, R23, 0x1, -R8 ;  /* 0x000000011717a824 */ /* 0x000fe200078e0a08 */
[C---:B------:R-:W-:Y:S01]  /*0d40*/  ISETP.GT.U32.AND P2, PT, R8.reuse, R31, PT ;  /* 0x0000001f0800720c */ /* 0x040fe20003f44070 */
[----:B------:R-:W-:-:S02]  /*0d50*/  IMAD R29, R8, R11, R29 ;  /* 0x0000000b081d7224 */ /* 0x000fc400078e021d */
[----:B------:R-:W-:Y:S02]  /*0d60*/  IMAD R35, R8, R16, R35 ;  /* 0x0000001008237224 */ /* 0x000fe400078e0223 */
[----:B------:R-:W-:Y:S02]  /*0d70*/  VIADD R16, R6, 0x4 ;  /* 0x0000000406107836 */ /* 0x000fe40000000000 */
[----:B------:R-:W-:Y:S01]  /*0d80*/  @!P6 IMAD.IADD R21, R21, 0x1, -R8 ;  /* 0x000000011515e824 */ /* 0x000fe200078e0a08 */
[----:B------:R-:W-:Y:S01]  /*0d90*/  ISETP.GT.U32.AND P6, PT, R8, R29, PT ;  /* 0x0000001d0800720c */ /* 0x000fe20003fc4070 */
[----:B------:R-:W-:Y:S01]  /*0da0*/  VIADD R14, R6, 0x5 ;  /* 0x00000005060e7836 */ /* 0x000fe20000000000 */
[----:B------:R-:W-:Y:S01]  /*0db0*/  IABS R39, R16 ;  /* 0x0000001000277213 */ /* 0x000fe20000000000 */
[----:B------:R-:W-:-:S03]  /*0dc0*/  IMAD.HI.U32 R15, R4, R33, RZ ;  /* 0x00000021040f7227 */ /* 0x000fc600078e00ff */
[----:B------:R-:W-:Y:S01]  /*0dd0*/  IABS R37, R14 ;  /* 0x0000000e00257213 */ /* 0x000fe20000000000 */
[----:B------:R-:W-:Y:S02]  /*0de0*/  IMAD.MOV R15, RZ, RZ, -R15 ;  /* 0x000000ffff0f7224 */ /* 0x000fe400078e0a0f */
[----:B------:R-:W-:Y:S01]  /*0df0*/  @!P3 IMAD.IADD R17, R17, 0x1, -R8 ;  /* 0x000000011111b824 */ /* 0x000fe200078e0a08 */
[----:B------:R-:W-:Y:S01]  /*0e00*/  ISETP.GT.U32.AND P3, PT, R8, R21, PT ;  /* 0x000000150800720c */ /* 0x000fe20003f64070 */
[----:B------:R-:W-:-:S04]  /*0e10*/  IMAD.HI.U32 R11, R4, R39, RZ ;  /* 0x00000027040b7227 */ /* 0x000fc800078e00ff */
[----:B------:R-:W-:Y:S01]  /*0e20*/  @!P2 IMAD.IADD R31, R31, 0x1, -R8 ;  /* 0x000000011f1fa824 */ /* 0x000fe200078e0a08 */
[C---:B------:R-:W-:Y:S01]  /*0e30*/  ISETP.GT.U32.AND P2, PT, R8.reuse, R23, PT ;  /* 0x000000170800720c */ /* 0x040fe20003f44070 */
[----:B------:R-:W-:Y:S02]  /*0e40*/  IMAD R33, R8, R15, R33 ;  /* 0x0000000f08217224 */ /* 0x000fe400078e0221 */
[----:B------:R-:W-:-:S04]  /*0e50*/  IMAD.HI.U32 R10, R4, R37, RZ ;  /* 0x00000025040a7227 */ /* 0x000fc800078e00ff */
[----:B------:R-:W-:-:S04]  /*0e60*/  IMAD.HI.U32 R12, R4, R41, RZ ;  /* 0x00000029040c7227 */ /* 0x000fc800078e00ff */
[----:B------:R-:W-:Y:S02]  /*0e70*/  IMAD.MOV R11, RZ, RZ, -R11 ;  /* 0x000000ffff0b7224 */ /* 0x000fe400078e0a0b */
[----:B------:R-:W-:Y:S01]  /*0e80*/  @!P6 IMAD.IADD R29, R29, 0x1, -R8 ;  /* 0x000000011d1de824 */ /* 0x000fe200078e0a08 */
[C---:B------:R-:W-:Y:S01]  /*0e90*/  ISETP.GT.U32.AND P6, PT, R8.reuse, R33, PT ;  /* 0x000000210800720c */ /* 0x040fe20003fc4070 */
[----:B------:R-:W-:Y:S02]  /*0ea0*/  IMAD.MOV R10, RZ, RZ, -R10 ;  /* 0x000000ffff0a7224 */ /* 0x000fe400078e0a0a */
[----:B------:R-:W-:Y:S02]  /*0eb0*/  IMAD R39, R8, R11, R39 ;  /* 0x0000000b08277224 */ /* 0x000fe400078e0227 */
[----:B------:R-:W-:Y:S02]  /*0ec0*/  IMAD.MOV R12, RZ, RZ, -R12 ;  /* 0x000000ffff0c7224 */ /* 0x000fe400078e0a0c */
[----:B------:R-:W-:-:S04]  /*0ed0*/  IMAD.HI.U32 R11, R4, R45, RZ ;  /* 0x0000002d040b7227 */ /* 0x000fc800078e00ff */
[C---:B------:R-:W-:Y:S02]  /*0ee0*/  IMAD R37, R8.reuse, R10, R37 ;  /* 0x0000000a08257224 */ /* 0x040fe400078e0225 */
[C---:B------:R-:W-:Y:S02]  /*0ef0*/  IMAD R41, R8.reuse, R12, R41 ;  /* 0x0000000c08297224 */ /* 0x040fe400078e0229 */
[----:B------:R-:W-:Y:S02]  /*0f00*/  IMAD.MOV R12, RZ, RZ, -R11 ;  /* 0x000000ffff0c7224 */ /* 0x000fe400078e0a0b */
[----:B------:R-:W-:Y:S01]  /*0f10*/  @!P3 IMAD.IADD R21, R21, 0x1, -R8 ;  /* 0x000000011515b824 */ /* 0x000fe200078e0a08 */
[C---:B------:R-:W-:Y:S01]  /*0f20*/  ISETP.GT.U32.AND P3, PT, R8.reuse, R35, PT ;  /* 0x000000230800720c */ /* 0x040fe20003f64070 */
[----:B------:R-:W-:Y:S02]  /*0f30*/  IMAD.MOV.U32 R11, RZ, RZ, R5 ;  /* 0x000000ffff0b7224 */ /* 0x000fe400078e0005 */
[----:B------:R-:W-:Y:S01]  /*0f40*/  IMAD.MOV.U32 R15, RZ, RZ, R7 ;  /* 0x000000ffff0f7224 */ /* 0x000fe200078e0007 */
[----:B------:R-:W-:Y:S01]  /*0f50*/  SHF.R.S32.HI R7, RZ, 0x2, R0 ;  /* 0x00000002ff077819 */ /* 0x000fe20000011400 */
[--C-:B------:R-:W-:Y:S01]  /*0f60*/  @!P2 IMAD.IADD R23, R23, 0x1, -R8.reuse ;  /* 0x000000011717a824 */ /* 0x100fe200078e0a08 */
[C---:B------:R-:W-:Y:S01]  /*0f70*/  ISETP.GT.U32.AND P2, PT, R8.reuse, R37, PT ;  /* 0x000000250800720c */ /* 0x040fe20003f44070 */
[----:B------:R-:W-:Y:S01]  /*0f80*/  @!P0 IMAD.MOV R11, RZ, RZ, -R11 ;  /* 0x000000ffff0b8224 */ /* 0x000fe200078e0a0b */
[C---:B------:R-:W-:Y:S01]  /*0f90*/  ISETP.GT.U32.AND P0, PT, R8.reuse, R25, PT ;  /* 0x000000190800720c */ /* 0x040fe20003f04070 */
[----:B------:R-:W-:Y:S01]  /*0fa0*/  @!P1 IMAD.MOV R15, RZ, RZ, -R15 ;  /* 0x000000ffff0f9224 */ /* 0x000fe200078e0a0f */
[C---:B------:R-:W-:Y:S01]  /*0fb0*/  ISETP.GT.U32.AND P1, PT, R8.reuse, R29, PT ;  /* 0x0000001d0800720c */ /* 0x040fe20003f24070 */
[----:B------:R-:W-:Y:S01]  /*0fc0*/  @!P6 IMAD.IADD R33, R33, 0x1, -R8 ;  /* 0x000000012121e824 */ /* 0x000fe200078e0a08 */
[----:B------:R-:W-:Y:S01]  /*0fd0*/  ISETP.GT.U32.AND P6, PT, R8, R31, PT ;  /* 0x0000001f0800720c */ /* 0x000fe20003fc4070 */
[----:B------:R-:W-:Y:S01]  /*0fe0*/  IMAD.HI.U32 R10, R4, R43, RZ ;  /* 0x0000002b040a7227 */ /* 0x000fe200078e00ff */
[----:B------:R-:W-:-:S03]  /*0ff0*/  SGXT R7, R7, 0x1 ;  /* 0x000000010707781a */ /* 0x000fc60000000200 */
[----:B------:R-:W-:Y:S01]  /*1000*/  IMAD R45, R8, R12, R45 ;  /* 0x0000000c082d7224 */ /* 0x000fe200078e022d */
[----:B------:R-:W-:Y:S01]  /*1010*/  LOP3.LUT R12, R0, 0x7, RZ, 0xc0, !PT ;  /* 0x00000007000c7812 */ /* 0x000fe200078ec0ff */
[----:B------:R-:W-:Y:S02]  /*1020*/  IMAD.MOV R10, RZ, RZ, -R10 ;  /* 0x000000ffff0a7224 */ /* 0x000fe400078e0a0a */
[--C-:B------:R-:W-:Y:S01]  /*1030*/  @!P3 IMAD.IADD R35, R35, 0x1, -R8.reuse ;  /* 0x000000012323b824 */ /* 0x100fe200078e0a08 */
[----:B------:R-:W-:Y:S01]  /*1040*/  ISETP.GT.U32.AND P3, PT, R8, R45, PT ;  /* 0x0000002d0800720c */ /* 0x000fe20003f64070 */
[--C-:B------:R-:W-:Y:S01]  /*1050*/  @!P2 IMAD.IADD R37, R37, 0x1, -R8.reuse ;  /* 0x000000012525a824 */ /* 0x100fe200078e0a08 */
[----:B------:R-:W-:Y:S01]  /*1060*/  ISETP.GE.AND P2, PT, R20, RZ, PT ;  /* 0x000000ff1400720c */ /* 0x000fe20003f46270 */
[C---:B------:R-:W-:Y:S01]  /*1070*/  IMAD R43, R8.reuse, R10, R43 ;  /* 0x0000000a082b7224 */ /* 0x040fe200078e022b */
[----:B------:R-:W-:Y:S01]  /*1080*/  LOP3.LUT R10, R7, 0x90, RZ, 0xc0, !PT ;  /* 0x00000090070a7812 */ /* 0x000fe200078ec0ff */
[----:B------:R-:W-:Y:S01]  /*1090*/  @!P5 IMAD.MOV R17, RZ, RZ, -R17 ;  /* 0x000000ffff11d224 */ /* 0x000fe200078e0a11 */
[C---:B------:R-:W-:Y:S01]  /*10a0*/  ISETP.GT.U32.AND P5, PT, R8.reuse, R33, PT ;  /* 0x000000210800720c */ /* 0x040fe20003fa4070 */
[--C-:B------:R-:W-:Y:S01]  /*10b0*/  @!P0 IMAD.IADD R25, R25, 0x1, -R8.reuse ;  /* 0x0000000119198824 */ /* 0x100fe200078e0a08 */
[C---:B------:R-:W-:Y:S01]  /*10c0*/  ISETP.GT.U32.AND P0, PT, R8.reuse, R39, PT ;  /* 0x000000270800720c */ /* 0x040fe20003f04070 */
[--C-:B------:R-:W-:Y:S01]  /*10d0*/  @!P1 IMAD.IADD R29, R29, 0x1, -R8.reuse ;  /* 0x000000011d1d9824 */ /* 0x100fe200078e0a08 */
[C---:B------:R-:W-:Y:S01]  /*10e0*/  ISETP.GT.U32.AND P1, PT, R8.reuse, R41, PT ;  /* 0x000000290800720c */ /* 0x040fe20003f24070 */
[----:B------:R-:W-:Y:S01]  /*10f0*/  @!P4 IMAD.MOV R21, RZ, RZ, -R21 ;  /* 0x000000ffff15c224 */ /* 0x000fe200078e0a15 */
[C---:B------:R-:W-:Y:S01]  /*1100*/  ISETP.GT.U32.AND P4, PT, R8.reuse, R37, PT ;  /* 0x000000250800720c */ /* 0x040fe20003f84070 */
[----:B------:R-:W-:Y:S01]  /*1110*/  @!P6 IMAD.IADD R31, R31, 0x1, -R8 ;  /* 0x000000011f1fe824 */ /* 0x000fe200078e0a08 */
[----:B------:R-:W-:Y:S01]  /*1120*/  ISETP.GT.U32.AND P6, PT, R8, R43, PT ;  /* 0x0000002b0800720c */ /* 0x000fe20003fc4070 */
[----:B------:R-:W-:-:S04]  /*1130*/  IMAD.HI.U32 R4, R4, R47, RZ ;  /* 0x0000002f04047227 */ /* 0x000fc800078e00ff */
[----:B------:R-:W-:Y:S02]  /*1140*/  IMAD.MOV R4, RZ, RZ, -R4 ;  /* 0x000000ffff047224 */ /* 0x000fe400078e0a04 */
[--C-:B------:R-:W-:Y:S01]  /*1150*/  @!P3 IMAD.IADD R45, R45, 0x1, -R8.reuse ;  /* 0x000000012d2db824 */ /* 0x100fe200078e0a08 */
[C---:B------:R-:W-:Y:S01]  /*1160*/  ISETP.GT.U32.AND P3, PT, R8.reuse, R35, PT ;  /* 0x000000230800720c */ /* 0x040fe20003f64070 */
[----:B------:R-:W-:Y:S02]  /*1170*/  IMAD R47, R8, R4, R47 ;  /* 0x00000004082f7224 */ /* 0x000fe400078e022f */
[--C-:B------:R-:W-:Y:S01]  /*1180*/  @!P5 IMAD.IADD R33, R33, 0x1, -R8.reuse ;  /* 0x000000012121d824 */ /* 0x100fe200078e0a08 */
[----:B------:R-:W-:Y:S01]  /*1190*/  ISETP.GE.AND P5, PT, R18, RZ, PT ;  /* 0x000000ff1200720c */ /* 0x000fe20003fa6270 */
[--C-:B------:R-:W-:Y:S01]  /*11a0*/  @!P0 IMAD.IADD R39, R39, 0x1, -R8.reuse ;  /* 0x0000000127278824 */ /* 0x100fe200078e0a08 */
[----:B------:R-:W-:Y:S01]  /*11b0*/  ISETP.GE.AND P0, PT, R22, RZ, PT ;  /* 0x000000ff1600720c */ /* 0x000fe20003f06270 */
[--C-:B------:R-:W-:Y:S01]  /*11c0*/  @!P1 IMAD.IADD R41, R41, 0x1, -R8.reuse ;  /* 0x0000000129299824 */ /* 0x100fe200078e0a08 */
[----:B------:R-:W-:Y:S01]  /*11d0*/  ISETP.GE.AND P1, PT, R24, RZ, PT ;  /* 0x000000ff1800720c */ /* 0x000fe20003f26270 */
[--C-:B------:R-:W-:Y:S01]  /*11e0*/  @!P4 IMAD.IADD R37, R37, 0x1, -R8.reuse ;  /* 0x000000012525c824 */ /* 0x100fe200078e0a08 */
[----:B------:R-:W-:Y:S01]  /*11f0*/  ISETP.GT.U32.AND P4, PT, R8, R47, PT ;  /* 0x0000002f0800720c */ /* 0x000fe20003f84070 */
[----:B------:R-:W-:Y:S01]  /*1200*/  @!P6 IMAD.IADD R43, R43, 0x1, -R8 ;  /* 0x000000012b2be824 */ /* 0x000fe200078e0a08 */
[----:B------:R-:W-:Y:S01]  /*1210*/  ISETP.GE.AND P6, PT, R26, RZ, PT ;  /* 0x000000ff1a00720c */ /* 0x000fe20003fc6270 */
[----:B------:R-:W-:Y:S01]  /*1220*/  IMAD.SHL.U32 R5, R0, 0x20, RZ ;  /* 0x0000002000057824 */ /* 0x000fe200078e00ff */
[----:B------:R-:W-:Y:S01]  /*1230*/  LOP3.LUT R18, R3, 0x18, RZ, 0xfc, !PT ;  /* 0x0000001803127812 */ /* 0x000fe200078efcff */
[----:B------:R-:W-:-:S02]  /*1240*/  IMAD.MOV.U32 R27, RZ, RZ, R25 ;  /* 0x000000ffff1b7224 */ /* 0x000fc400078e0019 */
[--C-:B------:R-:W-:Y:S01]  /*1250*/  @!P3 IMAD.IADD R35, R35, 0x1, -R8.reuse ;  /* 0x000000012323b824 */ /* 0x100fe200078e0a08 */
[----:B------:R-:W-:Y:S01]  /*1260*/  LOP3.LUT R25, R5, 0x400, RZ, 0xc0, !PT ;  /* 0x0000040005197812 */ /* 0x000fe200078ec0ff */
[----:B------:R-:W-:Y:S01]  /*1270*/  IMAD.SHL.U32 R4, R0, 0x2, RZ ;  /* 0x0000000200047824 */ /* 0x000fe200078e00ff */
[----:B------:R-:W-:Y:S01]  /*1280*/  ISETP.GE.AND P3, PT, R14, RZ, PT ;  /* 0x000000ff0e00720c */ /* 0x000fe20003f66270 */
[----:B------:R-:W-:Y:S01]  /*1290*/  @!P5 IMAD.MOV R23, RZ, RZ, -R23 ;  /* 0x000000ffff17d224 */ /* 0x000fe200078e0a17 */
[----:B------:R-:W-:Y:S01]  /*12a0*/  LOP3.LUT R5, R10, 0x60, R5, 0xf8, !PT ;  /* 0x000000600a057812 */ /* 0x000fe200078ef805 */
[C---:B------:R-:W-:Y:S01]  /*12b0*/  IMAD R14, R12.reuse, 0x80, R25 ;  /* 0x000000800c0e7824 */ /* 0x040fe200078e0219 */
[----:B------:R-:W-:Y:S01]  /*12c0*/  SHF.R.S32.HI R10, RZ, 0x1f, R19 ;  /* 0x0000001fff0a7819 */ /* 0x000fe20000011413 */
[----:B------:R-:W-:Y:S01]  /*12d0*/  IMAD.SHL.U32 R25, R12, 0x10, RZ ;  /* 0x000000100c197824 */ /* 0x000fe200078e00ff */
[C---:B------:R-:W-:Y:S01]  /*12e0*/  ISETP.GT.U32.AND P5, PT, R8.reuse, R43, PT ;  /* 0x0000002b0800720c */ /* 0x040fe20003fa4070 */
[----:B------:R-:W-:Y:S01]  /*12f0*/  @!P2 IMAD.MOV R27, RZ, RZ, -R27 ;  /* 0x000000ffff1ba224 */ /* 0x000fe200078e0a1b */
[C---:B------:R-:W-:Y:S01]  /*1300*/  ISETP.GT.U32.AND P2, PT, R8.reuse, R39, PT ;  /* 0x000000270800720c */ /* 0x040fe20003f44070 */
[----:B------:R-:W-:Y:S01]  /*1310*/  @!P0 IMAD.MOV R29, RZ, RZ, -R29 ;  /* 0x000000ffff1d8224 */ /* 0x000fe200078e0a1d */
[C---:B------:R-:W-:Y:S01]  /*1320*/  ISETP.GT.U32.AND P0, PT, R8.reuse, R41, PT ;  /* 0x000000290800720c */ /* 0x040fe20003f04070 */
[----:B------:R-:W-:Y:S01]  /*1330*/  @!P1 IMAD.MOV R31, RZ, RZ, -R31 ;  /* 0x000000ffff1f9224 */ /* 0x000fe200078e0a1f */
[----:B------:R-:W-:Y:S01]  /*1340*/  ISETP.GT.U32.AND P1, PT, R8, R45, PT ;  /* 0x0000002d0800720c */ /* 0x000fe20003f24070 */
[----:B------:R-:W-:Y:S01]  /*1350*/  @!P4 IMAD.IADD R47, R47, 0x1, -R8 ;  /* 0x000000012f2fc824 */ /* 0x000fe200078e0a08 */
[----:B------:R-:W-:Y:S01]  /*1360*/  LOP3.LUT R25, R25, 0x30, R4, 0x78, !PT ;  /* 0x0000003019197812 */ /* 0x000fe200078e7804 */
[----:B------:R-:W-:Y:S01]  /*1370*/  @!P6 IMAD.MOV R33, RZ, RZ, -R33 ;  /* 0x000000ffff21e224 */ /* 0x000fe200078e0a21 */
[----:B------:R-:W-:Y:S01]  /*1380*/  ISETP.GE.AND P6, PT, R28, RZ, PT ;  /* 0x000000ff1c00720c */ /* 0x000fe20003fc6270 */
[----:B------:R-:W-:Y:S01]  /*1390*/  IMAD.SHL.U32 R7, R0, 0x10, RZ ;  /* 0x0000001000077824 */ /* 0x000fe200078e00ff */
[----:B------:R-:W-:Y:S01]  /*13a0*/  LEA.HI R19, R10, R19, RZ, 0x6 ;  /* 0x000000130a137211 */ /* 0x000fe200078f30ff */
[--C-:B------:R-:W-:Y:S01]  /*13b0*/  @!P5 IMAD.IADD R43, R43, 0x1, -R8.reuse ;  /* 0x000000012b2bd824 */ /* 0x100fe200078e0a08 */
[----:B------:R-:W0:Y:S01]  /*13c0*/  LDC R10, c[0x0][0x3b0] ;  /* 0x0000ec00ff0a7b82 */ /* 0x000e220000000800 */
[----:B------:R-:W-:Y:S01]  /*13d0*/  ISETP.GT.U32.AND P4, PT, R8, R47, PT ;  /* 0x0000002f0800720c */ /* 0x000fe20003f84070 */
[----:B------:R-:W-:Y:S01]  /*13e0*/  @!P2 IMAD.IADD R39, R39, 0x1, -R8 ;  /* 0x000000012727a824 */ /* 0x000fe200078e0a08 */
[----:B------:R-:W-:Y:S01]  /*13f0*/  LOP3.LUT R12, R5, 0x10, R4, 0x78, !PT ;  /* 0x00000010050c7812 */ /* 0x000fe200078e7804 */
[----:B------:R-:W-:Y:S01]  /*1400*/  IMAD.IADD R5, R14, 0x1, R25 ;  /* 0x000000010e057824 */ /* 0x000fe200078e0219 */
[----:B------:R-:W-:Y:S01]  /*1410*/  ISETP.GE.AND P5, PT, R32, RZ, PT ;  /* 0x000000ff2000720c */ /* 0x000fe20003fa6270 */
[--C-:B------:R-:W-:Y:S01]  /*1420*/  @!P0 IMAD.IADD R41, R41, 0x1, -R8.reuse ;  /* 0x0000000129298824 */ /* 0x100fe200078e0a08 */
[----:B------:R-:W-:Y:S01]  /*1430*/  ISETP.GE.AND P2, PT, R16, RZ, PT ;  /* 0x000000ff1000720c */ /* 0x000fe20003f46270 */
[----:B------:R-:W1:Y:S01]  /*1440*/  LDC.64 R24, c[0x0][0x388] ;  /* 0x0000e200ff187b82 */ /* 0x000e620000000a00 */
[--C-:B------:R-:W-:Y:S01]  /*1450*/  @!P1 IMAD.IADD R45, R45, 0x1, -R8.reuse ;  /* 0x000000012d2d9824 */ /* 0x100fe200078e0a08 */
[----:B------:R-:W-:Y:S01]  /*1460*/  ISETP.GE.AND P0, PT, R30, RZ, PT ;  /* 0x000000ff1e00720c */ /* 0x000fe20003f06270 */
[----:B------:R-:W-:Y:S01]  /*1470*/  @!P6 IMAD.MOV R35, RZ, RZ, -R35 ;  /* 0x000000ffff23e224 */ /* 0x000fe200078e0a23 */
[----:B------:R-:W-:Y:S01]  /*1480*/  ISETP.GE.AND P1, PT, R34, RZ, PT ;  /* 0x000000ff2200720c */ /* 0x000fe20003f26270 */
[----:B------:R-:W-:Y:S01]  /*1490*/  @!P3 IMAD.MOV R37, RZ, RZ, -R37 ;  /* 0x000000ffff25b224 */ /* 0x000fe200078e0a25 */
[----:B------:R-:W-:Y:S01]  /*14a0*/  ISETP.GE.AND P6, PT, R6, RZ, PT ;  /* 0x000000ff0600720c */ /* 0x000fe20003fc6270 */
[----:B------:R-:W-:Y:S01]  /*14b0*/  @!P4 IMAD.IADD R47, R47, 0x1, -R8 ;  /* 0x000000012f2fc824 */ /* 0x000fe200078e0a08 */
[----:B------:R-:W-:Y:S01]  /*14c0*/  ISETP.NE.AND P4, PT, R13, RZ, PT ;  /* 0x000000ff0d00720c */ /* 0x000fe20003f85270 */
[----:B------:R-:W4:Y:S01]  /*14d0*/  LDC R16, c[0x0][0x3ac] ;  /* 0x0000eb00ff107b82 */ /* 0x000f220000000800 */
[----:B------:R-:W-:Y:S01]  /*14e0*/  LOP3.LUT R8, RZ, R13, RZ, 0x33, !PT ;  /* 0x0000000dff087212 */ /* 0x000fe200078e33ff */
[----:B------:R-:W-:Y:S01]  /*14f0*/  @!P5 IMAD.MOV R43, RZ, RZ, -R43 ;  /* 0x000000ffff2bd224 */ /* 0x000fe200078e0a2b */
[----:B------:R-:W-:Y:S01]  /*1500*/  LOP3.LUT R7, R7, 0x100, RZ, 0xc0, !PT ;  /* 0x0000010007077812 */ /* 0x000fe200078ec0ff */
[----:B------:R-:W-:Y:S01]  /*1510*/  @!P2 IMAD.MOV R39, RZ, RZ, -R39 ;  /* 0x000000ffff27a224 */ /* 0x000fe200078e0a27 */
[C---:B------:R-:W-:Y:S01]  /*1520*/  SEL R11, R8.reuse, R11, !P4 ;  /* 0x0000000b080b7207 */ /* 0x040fe20006000000 */
[----:B------:R-:W-:Y:S01]  /*1530*/  @!P0 IMAD.MOV R41, RZ, RZ, -R41 ;  /* 0x000000ffff298224 */ /* 0x000fe200078e0a29 */
[C---:B------:R-:W-:Y:S01]  /*1540*/  SEL R15, R8.reuse, R15, !P4 ;  /* 0x0000000f080f7207 */ /* 0x040fe20006000000 */
[----:B------:R-:W-:Y:S01]  /*1550*/  @!P1 IMAD.MOV R45, RZ, RZ, -R45 ;  /* 0x000000ffff2d9224 */ /* 0x000fe200078e0a2d */
[C---:B------:R-:W-:Y:S01]  /*1560*/  SEL R21, R8.reuse, R21, !P4 ;  /* 0x0000001508157207 */ /* 0x040fe20006000000 */
[-C--:B0-----:R-:W-:Y:S01]  /*1570*/  IMAD R11, R11, R10.reuse, RZ ;  /* 0x0000000a0b0b7224 */ /* 0x081fe200078e02ff */
[C---:B------:R-:W-:Y:S01]  /*1580*/  SEL R23, R8.reuse, R23, !P4 ;  /* 0x0000001708177207 */ /* 0x040fe20006000000 */
[----:B------:R-:W-:Y:S01]  /*1590*/  @!P6 IMAD.MOV R47, RZ, RZ, -R47 ;  /* 0x000000ffff2fe224 */ /* 0x000fe200078e0a2f */
[C---:B------:R-:W-:Y:S01]  /*15a0*/  SEL R29, R8.reuse, R29, !P4 ;  /* 0x0000001d081d7207 */ /* 0x040fe20006000000 */
[-C--:B------:R-:W-:Y:S01]  /*15b0*/  IMAD R15, R15, R10.reuse, RZ ;  /* 0x0000000a0f0f7224 */ /* 0x080fe200078e02ff */
        /* <DEDUP_REMOVED lines=19> */
[----:B------:R-:W-:Y:S01]  /*16f0*/  IMAD R51, R37, R10, RZ ;  /* 0x0000000a25337224 */ /* 0x000fe200078e02ff */
[----:B-1----:R-:W-:Y:S01]  /*1700*/  LEA R80, P3, R11, R24, 0x1 ;  /* 0x000000180b507211 */ /* 0x002fe200078608ff */
[-C--:B------:R-:W-:Y:S01]  /*1710*/  IMAD R39, R39, R10.reuse, RZ ;  /* 0x0000000a27277224 */ /* 0x080fe200078e02ff */
[----:B------:R-:W-:Y:S01]  /*1720*/  SEL R8, R8, R47, !P4 ;  /* 0x0000002f08087207 */ /* 0x000fe20006000000 */
[----:B------:R-:W-:Y:S01]  /*1730*/  IMAD R41, R41, R10, RZ ;  /* 0x0000000a29297224 */ /* 0x000fe200078e02ff */
[-C--:B------:R-:W-:Y:S01]  /*1740*/  LEA R78, P2, R15, R24.reuse, 0x1 ;  /* 0x000000180f4e7211 */ /* 0x080fe200078408ff */
[----:B---3--:R-:W-:Y:S01]  /*1750*/  IMAD R9, R9, UR5, RZ ;  /* 0x0000000509097c24 */ /* 0x008fe2000f8e02ff */
[----:B------:R-:W-:Y:S01]  /*1760*/  LEA R34, P0, R21, R24, 0x1 ;  /* 0x0000001815227211 */ /* 0x000fe200078008ff */
[-C--:B------:R-:W-:Y:S01]  /*1770*/  IMAD R8, R8, R10.reuse, RZ ;  /* 0x0000000a08087224 */ /* 0x080fe200078e02ff */
[----:B------:R-:W-:Y:S01]  /*1780*/  IADD3 R7, PT, PT, R12, UR4, R7 ;  /* 0x000000040c077c10 */ /* 0x000fe2000fffe007 */
[----:B------:R-:W-:Y:S01]  /*1790*/  IMAD R12, R45, R10, RZ ;  /* 0x0000000a2d0c7224 */ /* 0x000fe200078e02ff */
[-C--:B------:R-:W-:Y:S01]  /*17a0*/  LEA R32, P4, R23, R24.reuse, 0x1 ;  /* 0x0000001817207211 */ /* 0x080fe200078808ff */
[----:B------:R-:W0:Y:S01]  /*17b0*/  LDCU UR5, c[0x0][0x3a0] ;  /* 0x00007400ff0577ac */ /* 0x000e220008000800 */
[----:B------:R-:W-:-:S02]  /*17c0*/  LEA R20, P5, R29, R24, 0x1 ;  /* 0x000000181d147211 */ /* 0x000fc400078a08ff */
[-C--:B------:R-:W-:Y:S02]  /*17d0*/  LEA.HI.X.SX32 R81, R11, R25.reuse, 0x1, P3 ;  /* 0x000000190b517211 */ /* 0x080fe400018f0eff */
[-C--:B------:R-:W-:Y:S02]  /*17e0*/  LEA R36, P1, R17, R24.reuse, 0x1 ;  /* 0x0000001811247211 */ /* 0x080fe400078208ff */
[-C--:B------:R-:W-:Y:S02]  /*17f0*/  LEA R22, P6, R27, R24.reuse, 0x1 ;  /* 0x000000181b167211 */ /* 0x080fe400078c08ff */
[-C--:B------:R-:W-:Y:S02]  /*1800*/  LEA R74, P3, R31, R24.reuse, 0x1 ;  /* 0x000000181f4a7211 */ /* 0x080fe400078608ff */
[----:B------:R-:W-:Y:S02]  /*1810*/  LEA.HI.X.SX32 R79, R15, R25, 0x1, P2 ;  /* 0x000000190f4f7211 */ /* 0x000fe400010f0eff */
[----:B------:R-:W-:-:S02]  /*1820*/  LEA R54, P2, R55, R24, 0x1 ;  /* 0x0000001837367211 */ /* 0x000fc400078408ff */
[-C--:B------:R-:W-:Y:S02]  /*1830*/  LEA.HI.X.SX32 R35, R21, R25.reuse, 0x1, P0 ;  /* 0x0000001915237211 */ /* 0x080fe400000f0eff */
[-C--:B------:R-:W-:Y:S02]  /*1840*/  LEA.HI.X.SX32 R33, R23, R25.reuse, 0x1, P4 ;  /* 0x0000001917217211 */ /* 0x080fe400020f0eff */
[-C--:B------:R-:W-:Y:S02]  /*1850*/  LEA.HI.X.SX32 R21, R29, R25.reuse, 0x1, P5 ;  /* 0x000000191d157211 */ /* 0x080fe400028f0eff */
[----:B------:R-:W-:Y:S02]  /*1860*/  CS2R R28, SRZ ;  /* 0x00000000001c7805 */ /* 0x000fe4000001ff00 */
[-C--:B------:R-:W-:Y:S02]  /*1870*/  LEA.HI.X.SX32 R37, R17, R25.reuse, 0x1, P1 ;  /* 0x0000001911257211 */ /* 0x080fe400008f0eff */
[----:B------:R-:W-:-:S02]  /*1880*/  LEA.HI.X.SX32 R23, R27, R25, 0x1, P6 ;  /* 0x000000191b177211 */ /* 0x000fc400030f0eff */
[-C--:B------:R-:W-:Y:S02]  /*1890*/  LEA R44, P5, R43, R24.reuse, 0x1 ;  /* 0x000000182b2c7211 */ /* 0x080fe400078a08ff */
[----:B------:R-:W-:Y:S02]  /*18a0*/  LEA.HI.X.SX32 R75, R31, R25, 0x1, P3 ;  /* 0x000000191f4b7211 */ /* 0x000fe400018f0eff */
[----:B------:R-:W-:Y:S02]  /*18b0*/  CS2R R30, SRZ ;  /* 0x00000000001e7805 */ /* 0x000fe4000001ff00 */
[-C--:B------:R-:W-:Y:S02]  /*18c0*/  LEA R52, P1, R53, R24.reuse, 0x1 ;  /* 0x0000001835347211 */ /* 0x080fe400078208ff */
[-C--:B------:R-:W-:Y:S02]  /*18d0*/  LEA R50, P0, R51, R24.reuse, 0x1 ;  /* 0x0000001833327211 */ /* 0x080fe400078008ff */
[----:B------:R-:W-:-:S02]  /*18e0*/  LEA R48, P4, R39, R24, 0x1 ;  /* 0x0000001827307211 */ /* 0x000fc400078808ff */
[-C--:B------:R-:W-:Y:S02]  /*18f0*/  LEA R46, P6, R41, R24.reuse, 0x1 ;  /* 0x00000018292e7211 */ /* 0x080fe400078c08ff */
[-C--:B------:R-:W-:Y:S02]  /*1900*/  LEA R42, P3, R12, R24.reuse, 0x1 ;  /* 0x000000180c2a7211 */ /* 0x080fe400078608ff */
[-C--:B------:R-:W-:Y:S02]  /*1910*/  LEA.HI.X.SX32 R55, R55, R25.reuse, 0x1, P2 ;  /* 0x0000001937377211 */ /* 0x080fe400010f0eff */
[----:B------:R-:W-:Y:S02]  /*1920*/  LEA R82, P2, R8, R24, 0x1 ;  /* 0x0000001808527211 */ /* 0x000fe400078408ff */
[-C--:B------:R-:W-:Y:S02]  /*1930*/  LEA.HI.X.SX32 R45, R43, R25.reuse, 0x1, P5 ;  /* 0x000000192b2d7211 */ /* 0x080fe400028f0eff */
[----:B------:R-:W-:-:S02]  /*1940*/  LEA.HI.X.SX32 R53, R53, R25, 0x1, P1 ;  /* 0x0000001935357211 */ /* 0x000fc400008f0eff */
[-C--:B------:R-:W-:Y:S02]  /*1950*/  LEA.HI.X.SX32 R51, R51, R25.reuse, 0x1, P0 ;  /* 0x0000001933337211 */ /* 0x080fe400000f0eff */
[-C--:B------:R-:W-:Y:S02]  /*1960*/  LEA.HI.X.SX32 R49, R39, R25.reuse, 0x1, P4 ;  /* 0x0000001927317211 */ /* 0x080fe400020f0eff */
[-C--:B------:R-:W-:Y:S02]  /*1970*/  LEA.HI.X.SX32 R47, R41, R25.reuse, 0x1, P6 ;  /* 0x00000019292f7211 */ /* 0x080fe400030f0eff */
[-C--:B------:R-:W-:Y:S02]  /*1980*/  LEA.HI.X.SX32 R43, R12, R25.reuse, 0x1, P3 ;  /* 0x000000190c2b7211 */ /* 0x080fe400018f0eff */
[----:B------:R-:W-:Y:S02]  /*1990*/  LEA.HI.X.SX32 R25, R8, R25, 0x1, P2 ;  /* 0x0000001908197211 */ /* 0x000fe400010f0eff */
[----:B------:R-:W1:Y:S01]  /*19a0*/  LDC R8, c[0x0][0x3a8] ;  /* 0x0000ea00ff087b82 */ /* 0x000e620000000800 */
[----:B------:R-:W-:-:S02]  /*19b0*/  LOP3.LUT R17, R3, 0x14, RZ, 0xfc, !PT ;  /* 0x0000001403117812 */ /* 0x000fc400078efcff */
[C---:B------:R-:W-:Y:S02]  /*19c0*/  LOP3.LUT R15, R3.reuse, 0x10, RZ, 0xfc, !PT ;  /* 0x00000010030f7812 */ /* 0x040fe400078efcff */
[C---:B------:R-:W-:Y:S02]  /*19d0*/  LOP3.LUT R14, R3.reuse, 0xc, RZ, 0xfc, !PT ;  /* 0x0000000c030e7812 */ /* 0x040fe400078efcff */
[C---:B------:R-:W-:Y:S02]  /*19e0*/  LOP3.LUT R12, R3.reuse, 0x8, RZ, 0xfc, !PT ;  /* 0x00000008030c7812 */ /* 0x040fe400078efcff */
[----:B------:R-:W-:Y:S02]  /*19f0*/  LOP3.LUT R11, R3, 0x4, RZ, 0xfc, !PT ;  /* 0x00000004030b7812 */ /* 0x000fe400078efcff */
[----:B--2---:R-:W-:Y:S02]  /*1a00*/  LEA R76, P1, R9, R76, 0x1 ;  /* 0x0000004c094c7211 */ /* 0x004fe400078208ff */
[----:B------:R-:W-:-:S02]  /*1a10*/  SHF.R.S32.HI R19, RZ, 0x6, R19 ;  /* 0x00000006ff137819 */ /* 0x000fc40000011413 */
[----:B------:R-:W-:Y:S01]  /*1a20*/  LEA.HI.X.SX32 R77, R9, R77, 0x1, P1 ;  /* 0x0000004d094d7211 */ /* 0x000fe200008f0eff */
[----:B----4-:R-:W-:Y:S01]  /*1a30*/  IMAD R9, R59, R16, RZ ;  /* 0x000000103b097224 */ /* 0x010fe200078e02ff */
[----:B------:R-:W-:Y:S01]  /*1a40*/  LOP3.LUT R58, R5, 0x40, RZ, 0x3c, !PT ;  /* 0x00000040053a7812 */ /* 0x000fe200078e3cff */
[-C--:B-1----:R-:W-:Y:S02]  /*1a50*/  IMAD R65, R65, R8.reuse, RZ ;  /* 0x0000000841417224 */ /* 0x082fe400078e02ff */
[-C--:B------:R-:W-:Y:S02]  /*1a60*/  IMAD R66, R66, R8.reuse, RZ ;  /* 0x0000000842427224 */ /* 0x080fe400078e02ff */
[-C--:B------:R-:W-:Y:S02]  /*1a70*/  IMAD R67, R67, R8.reuse, RZ ;  /* 0x0000000843437224 */ /* 0x080fe400078e02ff */
[-C--:B------:R-:W-:Y:S02]  /*1a80*/  IMAD R68, R68, R8.reuse, RZ ;  /* 0x0000000844447224 */ /* 0x080fe400078e02ff */
[----:B------:R-:W-:-:S02]  /*1a90*/  IMAD R69, R69, R8, RZ ;  /* 0x0000000845457224 */ /* 0x000fc400078e02ff */
[-C--:B------:R-:W-:Y:S02]  /*1aa0*/  IMAD R70, R70, R8.reuse, RZ ;  /* 0x0000000846467224 */ /* 0x080fe400078e02ff */
[-C--:B------:R-:W-:Y:S02]  /*1ab0*/  IMAD R71, R71, R8.reuse, RZ ;  /* 0x0000000847477224 */ /* 0x080fe400078e02ff */
        /* <DEDUP_REMOVED lines=8> */
[----:B------:R-:W-:Y:S02]  /*1b40*/  IMAD.SHL.U32 R10, R8, 0x40, RZ ;  /* 0x00000040080a7824 */ /* 0x000fe400078e00ff */
[----:B------:R-:W-:-:S02]  /*1b50*/  IMAD R13, R3, R8, RZ ;  /* 0x00000008030d7224 */ /* 0x000fc400078e02ff */
[----:B------:R-:W-:Y:S01]  /*1b60*/  IMAD.SHL.U32 R8, R16, 0x40, RZ ;  /* 0x0000004010087824 */ /* 0x000fe200078e00ff */
[----:B0-----:R-:W-:-:S07]  /*1b70*/  LOP3.LUT R16, R64, 0x50, RZ, 0x3c, !PT ;  /* 0x0000005040107812 */ /* 0x001fce00078e3cff */
.L_x_1:
[----:B------:R-:W-:Y:S01]  /*1b80*/  ISETP.GE.AND P0, PT, R3, UR5, PT ;  /* 0x0000000503007c0c */ /* 0x000fe2000bf06270 */
[----:B------:R-:W-:Y:S01]  /*1b90*/  IMAD.WIDE R40, R13, 0x2, R76 ;  /* 0x000000020d287825 */ /* 0x000fe200078e024c */
[C---:B------:R-:W-:Y:S02]  /*1ba0*/  LOP3.LUT R24, R3.reuse, 0x4, RZ, 0xfc, !PT ;  /* 0x0000000403187812 */ /* 0x040fe400078efcff */
[----:B------:R-:W-:Y:S02]  /*1bb0*/  PRMT R27, RZ, 0x7610, R27 ;  /* 0x00007610ff1b7816 */ /* 0x000fe4000000001b */
[----:B------:R-:W-:Y:S02]  /*1bc0*/  ISETP.GE.AND P1, PT, R24, UR5, PT ;  /* 0x0000000518007c0c */ /* 0x000fe4000bf26270 */
[C---:B------:R-:W-:Y:S02]  /*1bd0*/  LOP3.LUT R24, R3.reuse, 0x10, RZ, 0xfc, !PT ;  /* 0x0000001003187812 */ /* 0x040fe400078efcff */
[----:B------:R-:W-:-:S02]  /*1be0*/  LOP3.LUT R38, R3, 0xc, RZ, 0xfc, !PT ;  /* 0x0000000c03267812 */ /* 0x000fc400078efcff */
[----:B------:R-:W-:Y:S01]  /*1bf0*/  LOP3.LUT R26, R3, 0x8, RZ, 0xfc, !PT ;  /* 0x00000008031a7812 */ /* 0x000fe200078efcff */
[----:B------:R-:W2:Y:S01]  /*1c00*/  @!P0 LDG.E.U16 R27, desc[UR6][R40.64] ;  /* 0x00000006281b8981 */ /* 0x000ea2000c1e1500 */
[----:B------:R-:W-:Y:S02]  /*1c10*/  ISETP.GE.AND P0, PT, R24, UR5, PT ;  /* 0x0000000518007c0c */ /* 0x000fe4000bf06270 */
[----:B------:R-:W-:Y:S01]  /*1c20*/  ISETP.GE.AND P3, PT, R38, UR5, PT ;  /* 0x0000000526007c0c */ /* 0x000fe2000bf66270 */
[----:B------:R-:W-:Y:S01]  /*1c30*/  IMAD.WIDE R38, R11, 0x2, R76 ;  /* 0x000000020b267825 */ /* 0x000fe200078e024c */
[----:B------:R-:W-:Y:S02]  /*1c40*/  PRMT R83, RZ, 0x7610, R83 ;  /* 0x00007610ff537816 */ /* 0x000fe40000000053 */
[----:B------:R-:W-:Y:S01]  /*1c50*/  LOP3.LUT R24, R3, 0x18, RZ, 0xfc, !PT ;  /* 0x0000001803187812 */ /* 0x000fe200078efcff */
[----:B------:R-:W-:Y:S01]  /*1c60*/  IMAD.WIDE R86, R15, 0x2, R76 ;  /* 0x000000020f567825 */ /* 0x000fe200078e024c */
[----:B------:R-:W-:-:S02]  /*1c70*/  ISETP.GE.AND P2, PT, R26, UR5, PT ;  /* 0x000000051a007c0c */ /* 0x000fc4000bf46270 */
[----:B------:R-:W-:Y:S01]  /*1c80*/  PRMT R93, RZ, 0x7610, R93 ;  /* 0x00007610ff5d7816 */ /* 0x000fe2000000005d */
[----:B------:R-:W3:Y:S01]  /*1c90*/  @!P1 LDG.E.U16 R83, desc[UR6][R38.64] ;  /* 0x0000000626539981 */ /* 0x000ee2000c1e1500 */
[----:B------:R-:W-:Y:S02]  /*1ca0*/  ISETP.GE.AND P1, PT, R24, UR5, PT ;  /* 0x0000000518007c0c */ /* 0x000fe4000bf26270 */
[----:B------:R-:W-:Y:S02]  /*1cb0*/  LOP3.LUT R24, R3, 0x1c, RZ, 0xfc, !PT ;  /* 0x0000001c03187812 */ /* 0x000fe400078efcff */
[----:B------:R-:W4:Y:S01]  /*1cc0*/  @!P0 LDG.E.U16 R93, desc[UR6][R86.64] ;  /* 0x00000006565d8981 */ /* 0x000f22000c1e1500 */
[----:B------:R-:W-:Y:S01]  /*1cd0*/  PRMT R84, RZ, 0x7610, R84 ;  /* 0x00007610ff547816 */ /* 0x000fe20000000054 */
[----:B------:R-:W-:Y:S01]  /*1ce0*/  IMAD.WIDE R88, R12, 0x2, R76 ;  /* 0x000000020c587825 */ /* 0x000fe200078e024c */
[----:B------:R-:W-:-:S04]  /*1cf0*/  ISETP.GE.AND P0, PT, R24, UR5, PT ;  /* 0x0000000518007c0c */ /* 0x000fc8000bf06270 */
[----:B------:R0:W5:Y:S01]  /*1d00*/  @!P2 LDG.E.U16 R84, desc[UR6][R88.64] ;  /* 0x000000065854a981 */ /* 0x000162000c1e1500 */
[----:B------:R-:W-:Y:S01]  /*1d10*/  IMAD.WIDE R94, R73, 0x2, R76 ;  /* 0x00000002495e7825 */ /* 0x000fe200078e024c */
[----:B------:R-:W-:Y:S02]  /*1d20*/  LOP3.LUT R24, R3, 0x20, RZ, 0xfc, !PT ;  /* 0x0000002003187812 */ /* 0x000fe400078efcff */
[----:B0-----:R-:W-:Y:S01]  /*1d30*/  PRMT R88, RZ, 0x7610, R88 ;  /* 0x00007610ff587816 */ /* 0x001fe20000000058 */
[----:B------:R-:W-:Y:S01]  /*1d40*/  IMAD.WIDE R40, R14, 0x2, R76 ;  /* 0x000000020e287825 */ /* 0x000fe200078e024c */
[----:B------:R-:W-:-:S04]  /*1d50*/  PRMT R92, RZ, 0x7610, R92 ;  /* 0x00007610ff5c7816 */ /* 0x000fc8000000005c */
[----:B------:R-:W3:Y:S01]  /*1d60*/  @!P0 LDG.E.U16 R88, desc[UR6][R94.64] ;  /* 0x000000065e588981 */ /* 0x000ee2000c1e1500 */
[----:B------:R-:W-:Y:S01]  /*1d70*/  ISETP.GE.AND P0, PT, R24, UR5, PT ;  /* 0x0000000518007c0c */ /* 0x000fe2000bf06270 */
[----:B------:R-:W-:Y:S01]  /*1d80*/  IMAD.WIDE R38, R18, 0x2, R76 ;  /* 0x0000000212267825 */ /* 0x000fe200078e024c */
[----:B------:R-:W-:Y:S01]  /*1d90*/  PRMT R91, RZ, 0x7610, R91 ;  /* 0x00007610ff5b7816 */ /* 0x000fe2000000005b */
[----:B------:R0:W3:Y:S01]  /*1da0*/  @!P3 LDG.E.U16 R92, desc[UR6][R40.64] ;  /* 0x00000006285cb981 */ /* 0x0000e2000c1e1500 */
[C---:B------:R-:W-:Y:S02]  /*1db0*/  LOP3.LUT R26, R3.reuse, 0x14, RZ, 0xfc, !PT ;  /* 0x00000014031a7812 */ /* 0x040fe400078efcff */
[----:B------:R-:W-:Y:S02]  /*1dc0*/  LOP3.LUT R24, R3, 0x24, RZ, 0xfc, !PT ;  /* 0x0000002403187812 */ /* 0x000fe400078efcff */
[----:B------:R-:W-:Y:S01]  /*1dd0*/  PRMT R89, RZ, 0x7610, R89 ;  /* 0x00007610ff597816 */ /* 0x000fe20000000059 */
[----:B------:R1:W3:Y:S01]  /*1de0*/  @!P1 LDG.E.U16 R91, desc[UR6][R38.64] ;  /* 0x00000006265b9981 */ /* 0x0002e2000c1e1500 */
[----:B------:R-:W-:-:S02]  /*1df0*/  ISETP.GE.AND P4, PT, R26, UR5, PT ;  /* 0x000000051a007c0c */ /* 0x000fc4000bf86270 */
[----:B------:R-:W-:Y:S01]  /*1e00*/  ISETP.GE.AND P1, PT, R24, UR5, PT ;  /* 0x0000000518007c0c */ /* 0x000fe2000bf26270 */
[----:B0-----:R-:W-:Y:S01]  /*1e10*/  IMAD.WIDE R40, R72, 0x2, R76 ;  /* 0x0000000248287825 */ /* 0x001fe200078e024c */
[----:B------:R-:W-:Y:S02]  /*1e20*/  LOP3.LUT R24, R3, 0x28, RZ, 0xfc, !PT ;  /* 0x0000002803187812 */ /* 0x000fe400078efcff */
[----:B------:R-:W-:Y:S02]  /*1e30*/  PRMT R90, RZ, 0x7610, R90 ;  /* 0x00007610ff5a7816 */ /* 0x000fe4000000005a */
[----:B------:R0:W3:Y:S01]  /*1e40*/  @!P0 LDG.E.U16 R89, desc[UR6][R40.64] ;  /* 0x0000000628598981 */ /* 0x0000e2000c1e1500 */
[----:B------:R-:W-:Y:S01]  /*1e50*/  ISETP.GE.AND P0, PT, R24, UR5, PT ;  /* 0x0000000518007c0c */ /* 0x000fe2000bf06270 */
[----:B------:R-:W-:Y:S01]  /*1e60*/  IMAD.WIDE R96, R17, 0x2, R76 ;  /* 0x0000000211607825 */ /* 0x000fe200078e024c */
[----:B------:R-:W-:-:S04]  /*1e70*/  PRMT R87, RZ, 0x7610, R87 ;  /* 0x00007610ff577816 */ /* 0x000fc80000000057 */
[----:B------:R0:W3:Y:S01]  /*1e80*/  @!P4 LDG.E.U16 R90, desc[UR6][R96.64] ;  /* 0x00000006605ac981 */ /* 0x0000e2000c1e1500 */
[----:B------:R-:W-:Y:S01]  /*1e90*/  LOP3.LUT R26, R3, 0x30, RZ, 0xfc, !PT ;  /* 0x00000030031a7812 */ /* 0x000fe200078efcff */
[----:B-1----:R-:W-:Y:S01]  /*1ea0*/  IMAD.WIDE R38, R71, 0x2, R76 ;  /* 0x0000000247267825 */ /* 0x002fe200078e024c */
[----:B------:R-:W-:-:S03]  /*1eb0*/  PRMT R86, RZ, 0x7610, R86 ;  /* 0x00007610ff567816 */ /* 0x000fc60000000056 */
[----:B0-----:R-:W-:-:S03]  /*1ec0*/  IMAD.WIDE R40, R68, 0x2, R76 ;  /* 0x0000000244287825 */ /* 0x001fc600078e024c */
[----:B------:R0:W3:Y:S01]  /*1ed0*/  @!P1 LDG.E.U16 R86, desc[UR6][R38.64] ;  /* 0x0000000626569981 */ /* 0x0000e2000c1e1500 */
[----:B------:R-:W-:-:S05]  /*1ee0*/  IMAD.WIDE R96, R70, 0x2, R76 ;  /* 0x0000000246607825 */ /* 0x000fca00078e024c */
[----:B------:R-:W3:Y:S01]  /*1ef0*/  @!P0 LDG.E.U16 R87, desc[UR6][R96.64] ;  /* 0x0000000660578981 */ /* 0x000ee2000c1e1500 */
[----:B------:R-:W-:Y:S02]  /*1f00*/  ISETP.GE.AND P0, PT, R26, UR5, PT ;  /* 0x000000051a007c0c */ /* 0x000fe4000bf06270 */
[----:B0-----:R-:W-:Y:S02]  /*1f10*/  PRMT R39, RZ, 0x7610, R39 ;  /* 0x00007610ff277816 */ /* 0x001fe40000000027 */
[----:B------:R-:W-:-:S09]  /*1f20*/  LOP3.LUT R26, R3, 0x34, RZ, 0xfc, !PT ;  /* 0x00000034031a7812 */ /* 0x000fd200078efcff */
[----:B------:R0:W3:Y:S01]  /*1f30*/  @!P0 LDG.E.U16 R39, desc[UR6][R40.64] ;  /* 0x0000000628278981 */ /* 0x0000e2000c1e1500 */
[----:B------:R-:W-:Y:S02]  /*1f40*/  ISETP.GE.AND P0, PT, R26, UR5, PT ;  /* 0x000000051a007c0c */ /* 0x000fe4000bf06270 */
[----:B------:R-:W-:Y:S02]  /*1f50*/  PRMT R26, RZ, 0x7610, R26 ;  /* 0x00007610ff1a7816 */ /* 0x000fe4000000001a */
[----:B------:R-:W-:Y:S01]  /*1f60*/  LOP3.LUT R38, R3, 0x38, RZ, 0xfc, !PT ;  /* 0x0000003803267812 */ /* 0x000fe200078efcff */
[----:B0-----:R-:W-:-:S08]  /*1f70*/  IMAD.WIDE R40, R67, 0x2, R76 ;  /* 0x0000000243287825 */ /* 0x001fd000078e024c */
[----:B------:R0:W3:Y:S01]  /*1f80*/  @!P0 LDG.E.U16 R26, desc[UR6][R40.64] ;  /* 0x00000006281a8981 */ /* 0x0000e2000c1e1500 */
[----:B------:R-:W-:Y:S02]  /*1f90*/  ISETP.GE.AND P0, PT, R38, UR5, PT ;  /* 0x0000000526007c0c */ /* 0x000fe4000bf06270 */
[----:B------:R-:W-:Y:S01]  /*1fa0*/  PRMT R85, RZ, 0x7610, R85 ;  /* 0x00007610ff557816 */ /* 0x000fe20000000055 */
[----:B0-----:R-:W-:-:S10]  /*1fb0*/  IMAD.WIDE R40, R66, 0x2, R76 ;  /* 0x0000000242287825 */ /* 0x001fd400078e024c */
[----:B------:R0:W3:Y:S01]  /*1fc0*/  @!P0 LDG.E.U16 R85, desc[UR6][R40.64] ;  /* 0x0000000628558981 */ /* 0x0000e2000c1e1500 */
[----:B------:R-:W-:Y:S02]  /*1fd0*/  LOP3.LUT R24, R3, 0x2c, RZ, 0xfc, !PT ;  /* 0x0000002c03187812 */ /* 0x000fe400078efcff */
[----:B------:R-:W-:Y:S02]  /*1fe0*/  LEA.HI R38, R0, 0x3c, RZ, 0x1c ;  /* 0x0000003c00267811 */ /* 0x000fe400078fe0ff */
[----:B------:R-:W-:Y:S02]  /*1ff0*/  ISETP.GE.AND P1, PT, R24, UR5, PT ;  /* 0x0000000518007c0c */ /* 0x000fe4000bf26270 */
[----:B------:R-:W-:Y:S01]  /*2000*/  ISETP.GE.AND P0, PT, R38, UR5, PT ;  /* 0x0000000526007c0c */ /* 0x000fe2000bf06270 */
[----:B------:R-:W-:Y:S01]  /*2010*/  IMAD.WIDE R94, R69, 0x2, R76 ;  /* 0x00000002455e7825 */ /* 0x000fe200078e024c */
[----:B------:R-:W-:Y:S02]  /*2020*/  PRMT R24, RZ, 0x7610, R24 ;  /* 0x00007610ff187816 */ /* 0x000fe40000000018 */
[----:B------:R-:W-:Y:S01]  /*2030*/  PRMT R38, RZ, 0x7610, R38 ;  /* 0x00007610ff267816 */ /* 0x000fe20000000026 */
[----:B0-----:R-:W-:-:S06]  /*2040*/  IMAD.WIDE R40, R65, 0x2, R76 ;  /* 0x0000000241287825 */ /* 0x001fcc00078e024c */
[----:B------:R-:W3:Y:S04]  /*2050*/  @!P1 LDG.E.U16 R24, desc[UR6][R94.64] ;  /* 0x000000065e189981 */ /* 0x000ee8000c1e1500 */
[----:B------:R0:W3:Y:S01]  /*2060*/  @!P0 LDG.E.U16 R38, desc[UR6][R40.64] ;  /* 0x0000000628268981 */ /* 0x0000e2000c1e1500 */
[----:B------:R-:W-:Y:S01]  /*2070*/  BAR.SYNC.DEFER_BLOCKING 0x0 ;  /* 0x0000000000007b1d */ /* 0x000fe20000010000 */
[----:B------:R-:W-:Y:S01]  /*2080*/  ISETP.GE.AND P0, PT, R59, UR5, PT ;  /* 0x000000053b007c0c */ /* 0x000fe2000bf06270 */
[----:B0-----:R-:W-:Y:S02]  /*2090*/  IMAD.MOV.U32 R40, RZ, RZ, R82 ;  /* 0x000000ffff287224 */ /* 0x001fe400078e0052 */
[--C-:B------:R-:W-:Y:S01]  /*20a0*/  IMAD.MOV.U32 R41, RZ, RZ, R25.reuse ;  /* 0x000000ffff297224 */ /* 0x100fe200078e0019 */
[----:B------:R-:W-:Y:S01]  /*20b0*/  PRMT R25, RZ, 0x7610, R25 ;  /* 0x00007610ff197816 */ /* 0x000fe20000000019 */
[----:B------:R-:W-:Y:S01]  /*20c0*/  IMAD.WIDE R94, R9, 0x2, R40 ;  /* 0x00000002095e7825 */ /* 0x000fe200078e0228 */
[----:B------:R-:W-:-:S03]  /*20d0*/  PRMT R82, RZ, 0x7610, R82 ;  /* 0x00007610ff527816 */ /* 0x000fc60000000052 */
[----:B------:R-:W-:-:S04]  /*20e0*/  IMAD.WIDE R96, R9, 0x2, R42 ;  /* 0x0000000209607825 */ /* 0x000fc800078e022a */
[----:B------:R0:W3:Y:S01]  /*20f0*/  @!P0 LDG.E.U16 R25, desc[UR6][R94.64] ;  /* 0x000000065e198981 */ /* 0x0000e2000c1e1500 */
[----:B------:R-:W-:-:S03]  /*2100*/  IMAD.WIDE R98, R9, 0x2, R44 ;  /* 0x0000000209627825 */ /* 0x000fc600078e022c */
[----:B------:R1:W3:Y:S01]  /*2110*/  @!P0 LDG.E.U16 R82, desc[UR6][R96.64] ;  /* 0x0000000660528981 */ /* 0x0002e2000c1e1500 */
[----:B0-----:R-:W-:-:S04]  /*2120*/  IMAD.WIDE R94, R9, 0x2, R46 ;  /* 0x00000002095e7825 */ /* 0x001fc800078e022e */
[----:B-1----:R-:W-:Y:S01]  /*2130*/  IMAD.WIDE R96, R9, 0x2, R48 ;  /* 0x0000000209607825 */ /* 0x002fe200078e0230 */
[----:B------:R-:W-:Y:S01]  /*2140*/  PRMT R103, RZ, 0x7610, R103 ;  /* 0x00007610ff677816 */ /* 0x000fe20000000067 */
[----:B--2---:R0:W-:Y:S04]  /*2150*/  STS.U16 [R64+UR4], R27 ;  /* 0x0000001b40007988 */ /* 0x0041e80008000404 */
[----:B----4-:R1:W-:Y:S04]  /*2160*/  STS.U16 [R64+UR4+0x200], R93 ;  /* 0x0002005d40007988 */ /* 0x0103e80008000404 */
[----:B-----5:R2:W-:Y:S01]  /*2170*/  STS.U16 [R64+UR4+0x100], R84 ;  /* 0x0001005440007988 */ /* 0x0205e20008000404 */
[----:B0-----:R-:W-:-:S02]  /*2180*/  PRMT R27, RZ, 0x7610, R27 ;  /* 0x00007610ff1b7816 */ /* 0x001fc4000000001b */
[----:B-1----:R-:W-:-:S04]  /*2190*/  PRMT R93, RZ, 0x7610, R93 ;  /* 0x00007610ff5d7816 */ /* 0x002fc8000000005d */
[----:B------:R-:W4:Y:S01]  /*21a0*/  @!P0 LDG.E.U16 R27, desc[UR6][R98.64] ;  /* 0x00000006621b8981 */ /* 0x000f22000c1e1500 */
[----:B--2---:R-:W-:-:S06]  /*21b0*/  PRMT R84, RZ, 0x7610, R84 ;  /* 0x00007610ff547816 */ /* 0x004fcc0000000054 */
[----:B------:R0:W2:Y:S04]  /*21c0*/  @!P0 LDG.E.U16 R84, desc[UR6][R94.64] ;  /* 0x000000065e548981 */ /* 0x0000a8000c1e1500 */
[----:B---3--:R-:W-:Y:S04]  /*21d0*/  STS.U16 [R64+UR4+0x300], R91 ;  /* 0x0003005b40007988 */ /* 0x008fe80008000404 */
[----:B------:R-:W-:Y:S01]  /*21e0*/  STS.U16 [R64+UR4+0x400], R89 ;  /* 0x0004005940007988 */ /* 0x000fe20008000404 */
[----:B0-----:R-:W-:-:S03]  /*21f0*/  IMAD.WIDE R94, R9, 0x2, R52 ;  /* 0x00000002095e7825 */ /* 0x001fc600078e0234 */
[----:B------:R0:W-:Y:S02]  /*2200*/  STS.U16 [R64+UR4+0x500], R87 ;  /* 0x0005005740007988 */ /* 0x0001e40008000404 */
[--C-:B0-----:R-:W-:Y:S02]  /*2210*/  IMAD.MOV.U32 R87, RZ, RZ, R21.reuse ;  /* 0x000000ffff577224 */ /* 0x101fe400078e0015 */
[----:B------:R0:W-:Y:S01]  /*2220*/  STS.U16 [R64+UR4+0x600], R39 ;  /* 0x0006002740007988 */ /* 0x0001e20008000404 */
[----:B------:R-:W-:Y:S01]  /*2230*/  PRMT R21, RZ, 0x7610, R21 ;  /* 0x00007610ff157816 */ /* 0x000fe20000000015 */
[----:B------:R-:W-:Y:S01]  /*2240*/  IMAD.WIDE R98, R9, 0x2, R50 ;  /* 0x0000000209627825 */ /* 0x000fe200078e0232 */
[----:B0-----:R-:W-:-:S06]  /*2250*/  PRMT R39, RZ, 0x7610, R39 ;  /* 0x00007610ff277816 */ /* 0x001fcc0000000027 */
[----:B------:R-:W3:Y:S04]  /*2260*/  @!P0 LDG.E.U16 R39, desc[UR6][R96.64] ;  /* 0x0000000660278981 */ /* 0x000ee8000c1e1500 */
[----:B------:R-:W-:Y:S04]  /*2270*/  STS.U16 [R64+UR4+0x700], R85 ;  /* 0x0007005540007988 */ /* 0x000fe80008000404 */
[----:B------:R0:W-:Y:S04]  /*2280*/  STS.U16 [R63+UR4+0x480], R86 ;  /* 0x000480563f007988 */ /* 0x0001e80008000404 */
[----:B------:R1:W-:Y:S01]  /*2290*/  STS.U16 [R63+UR4+0x380], R88 ;  /* 0x000380583f007988 */ /* 0x0003e20008000404 */
[--C-:B0-----:R-:W-:Y:S01]  /*22a0*/  IMAD.MOV.U32 R86, RZ, RZ, R20.reuse ;  /* 0x000000ffff567224 */ /* 0x101fe200078e0014 */
[----:B------:R-:W-:-:S02]  /*22b0*/  PRMT R20, RZ, 0x7610, R20 ;  /* 0x00007610ff147816 */ /* 0x000fc40000000014 */
[----:B------:R0:W-:Y:S01]  /*22c0*/  STS.U16 [R63+UR4+0x80], R83 ;  /* 0x000080533f007988 */ /* 0x0001e20008000404 */
[----:B-1----:R-:W-:-:S03]  /*22d0*/  IMAD.WIDE R88, R9, 0x2, R86 ;  /* 0x0000000209587825 */ /* 0x002fc600078e0256 */
[----:B------:R1:W-:Y:S04]  /*22e0*/  STS.U16 [R63+UR4+0x280], R90 ;  /* 0x0002805a3f007988 */ /* 0x0003e80008000404 */
[----:B------:R5:W2:Y:S01]  /*22f0*/  @!P0 LDG.E.U16 R20, desc[UR6][R88.64] ;  /* 0x0000000658148981 */ /* 0x000aa2000c1e1500 */
[----:B0-----:R-:W-:Y:S01]  /*2300*/  PRMT R83, RZ, 0x7610, R83 ;  /* 0x00007610ff537816 */ /* 0x001fe20000000053 */
[----:B-1----:R-:W-:-:S05]  /*2310*/  IMAD.WIDE R90, R9, 0x2, R74 ;  /* 0x00000002095a7825 */ /* 0x002fca00078e024a */
[----:B------:R0:W2:Y:S01]  /*2320*/  @!P0 LDG.E.U16 R83, desc[UR6][R94.64] ;  /* 0x000000065e538981 */ /* 0x0000a2000c1e1500 */
[----:B-----5:R-:W-:Y:S02]  /*2330*/  IMAD.MOV.U32 R88, RZ, RZ, R22 ;  /* 0x000000ffff587224 */ /* 0x020fe400078e0016 */
[----:B------:R-:W-:Y:S01]  /*2340*/  IMAD.MOV.U32 R89, RZ, RZ, R23 ;  /* 0x000000ffff597224 */ /* 0x000fe200078e0017 */
[----:B------:R1:W-:Y:S01]  /*2350*/  STS.U16 [R63+UR4+0x180], R92 ;  /* 0x0001805c3f007988 */ /* 0x0003e20008000404 */
[----:B------:R-:W-:Y:S01]  /*2360*/  PRMT R85, RZ, 0x7610, R85 ;  /* 0x00007610ff557816 */ /* 0x000fe20000000055 */
[C---:B------:R-:W-:Y:S02]  /*2370*/  IMAD.WIDE R96, R9.reuse, 0x2, R54 ;  /* 0x0000000209607825 */ /* 0x040fe400078e0236 */
[----:B------:R5:W2:Y:S02]  /*2380*/  @!P0 LDG.E.U16 R93, desc[UR6][R90.64] ;  /* 0x000000065a5d8981 */ /* 0x000aa4000c1e1500 */
[----:B0-----:R-:W-:Y:S01]  /*2390*/  IMAD.WIDE R94, R9, 0x2, R88 ;  /* 0x00000002095e7825 */ /* 0x001fe200078e0258 */
[----:B------:R-:W-:Y:S01]  /*23a0*/  PRMT R22, RZ, 0x7610, R22 ;  /* 0x00007610ff167816 */ /* 0x000fe20000000016 */
[----:B------:R0:W3:Y:S01]  /*23b0*/  @!P0 LDG.E.U16 R85, desc[UR6][R98.64] ;  /* 0x0000000662558981 */ /* 0x0000e2000c1e1500 */
[----:B-1----:R-:W-:-:S03]  /*23c0*/  PRMT R92, RZ, 0x7610, R92 ;  /* 0x00007610ff5c7816 */ /* 0x002fc6000000005c */
[----:B------:R1:W3:Y:S01]  /*23d0*/  @!P0 LDG.E.U16 R21, desc[UR6][R94.64] ;  /* 0x000000065e158981 */ /* 0x0002e2000c1e1500 */
[----:B-----5:R-:W-:Y:S02]  /*23e0*/  IMAD.MOV.U32 R90, RZ, RZ, R32 ;  /* 0x000000ffff5a7224 */ /* 0x020fe400078e0020 */
[----:B------:R-:W-:Y:S01]  /*23f0*/  IMAD.MOV.U32 R91, RZ, RZ, R33 ;  /* 0x000000ffff5b7224 */ /* 0x000fe200078e0021 */
[----:B------:R5:W3:Y:S01]  /*2400*/  @!P0 LDG.E.U16 R92, desc[UR6][R96.64] ;  /* 0x00000006605c8981 */ /* 0x000ae2000c1e1500 */
[----:B0-----:R-:W-:Y:S01]  /*2410*/  PRMT R99, RZ, 0x7610, R99 ;  /* 0x00007610ff637816 */ /* 0x001fe20000000063 */
[----:B-1----:R-:W-:Y:S02]  /*2420*/  IMAD.MOV.U32 R94, RZ, RZ, R34 ;  /* 0x000000ffff5e7224 */ /* 0x002fe400078e0022 */
[----:B------:R-:W-:Y:S02]  /*2430*/  IMAD.MOV.U32 R95, RZ, RZ, R35 ;  /* 0x000000ffff5f7224 */ /* 0x000fe400078e0023 */
[----:B------:R-:W-:-:S04]  /*2440*/  IMAD.WIDE R32, R9, 0x2, R90 ;  /* 0x0000000209207825 */ /* 0x000fc800078e025a */
[C---:B------:R-:W-:Y:S01]  /*2450*/  IMAD.WIDE R34, R9.reuse, 0x2, R94 ;  /* 0x0000000209227825 */ /* 0x040fe200078e025e */
[----:B------:R0:W3:Y:S03]  /*2460*/  @!P0 LDG.E.U16 R22, desc[UR6][R32.64] ;  /* 0x0000000620168981 */ /* 0x0000e6000c1e1500 */
[----:B-----5:R-:W-:Y:S01]  /*2470*/  IMAD.MOV.U32 R96, RZ, RZ, R36 ;  /* 0x000000ffff607224 */ /* 0x020fe200078e0024 */
[----:B------:R1:W5:Y:S01]  /*2480*/  @!P0 LDG.E.U16 R99, desc[UR6][R34.64] ;  /* 0x0000000622638981 */ /* 0x000362000c1e1500 */
[--C-:B------:R-:W-:Y:S01]  /*2490*/  IMAD.MOV.U32 R97, RZ, RZ, R37.reuse ;  /* 0x000000ffff617224 */ /* 0x100fe200078e0025 */
[----:B------:R-:W-:Y:S02]  /*24a0*/  PRMT R37, RZ, 0x7610, R37 ;  /* 0x00007610ff257816 */ /* 0x000fe40000000025 */
[----:B------:R-:W-:Y:S01]  /*24b0*/  PRMT R98, RZ, 0x7610, R98 ;  /* 0x00007610ff627816 */ /* 0x000fe20000000062 */
[----:B------:R-:W-:-:S04]  /*24c0*/  IMAD.WIDE R100, R9, 0x2, R96 ;  /* 0x0000000209647825 */ /* 0x000fc800078e0260 */
[C---:B0-----:R-:W-:Y:S01]  /*24d0*/  IMAD.WIDE R32, R9.reuse, 0x2, R78 ;  /* 0x0000000209207825 */ /* 0x041fe200078e024e */
[----:B------:R-:W5:Y:S03]  /*24e0*/  @!P0 LDG.E.U16 R37, desc[UR6][R100.64] ;  /* 0x0000000664258981 */ /* 0x000f66000c1e1500 */
[----:B-1----:R-:W-:Y:S01]  /*24f0*/  IMAD.WIDE R34, R9, 0x2, R80 ;  /* 0x0000000209227825 */ /* 0x002fe200078e0250 */
[----:B------:R-:W5:Y:S04]  /*2500*/  @!P0 LDG.E.U16 R103, desc[UR6][R32.64] ;  /* 0x0000000620678981 */ /* 0x000f68000c1e1500 */
[----:B------:R-:W5:Y:S04]  /*2510*/  @!P0 LDG.E.U16 R98, desc[UR6][R34.64] ;  /* 0x0000000622628981 */ /* 0x000f68000c1e1500 */
[----:B------:R-:W-:Y:S04]  /*2520*/  STS.U16 [R63+UR4+0x580], R24 ;  /* 0x000580183f007988 */ /* 0x000fe80008000404 */
[----:B------:R-:W-:Y:S04]  /*2530*/  STS.U16 [R63+UR4+0x680], R26 ;  /* 0x0006801a3f007988 */ /* 0x000fe80008000404 */
[----:B------:R-:W-:Y:S04]  /*2540*/  STS.U16 [R63+UR4+0x780], R38 ;  /* 0x000780263f007988 */ /* 0x000fe80008000404 */
[----:B------:R-:W-:Y:S01]  /*2550*/  STS.U16 [R64+UR4+0x800], R25 ;  /* 0x0008001940007988 */ /* 0x000fe20008000404 */
[----:B------:R-:W-:-:S05]  /*2560*/  VIADD R19, R19, 0xffffffff ;  /* 0xffffffff13137836 */ /* 0x000fca0000000000 */
[----:B------:R-:W-:Y:S01]  /*2570*/  ISETP.NE.U32.AND P0, PT, R19, RZ, PT ;  /* 0x000000ff1300720c */ /* 0x000fe20003f05070 */
[----:B------:R-:W-:Y:S01]  /*2580*/  UIADD3 UR5, UPT, UPT, UR5, -0x40, URZ ;  /* 0xffffffc005057890 */ /* 0x000fe2000fffe0ff */
[----:B------:R-:W-:-:S04]  /*2590*/  IMAD.WIDE R80, R8, 0x2, R80 ;  /* 0x0000000208507825 */ /* 0x000fc800078e0250 */
        /* <DEDUP_REMOVED lines=9> */
[----:B------:R-:W-:Y:S01]  /*2630*/  IMAD.WIDE R76, R10, 0x2, R76 ;  /* 0x000000020a4c7825 */ /* 0x000fe200078e024c */
[----:B--2---:R-:W-:Y:S04]  /*2640*/  STS.U16 [R64+UR4+0xc00], R93 ;  /* 0x000c005d40007988 */ /* 0x004fe80008000404 */
[----:B------:R-:W-:Y:S04]  /*2650*/  STS.U16 [R63+UR4+0x880], R82 ;  /* 0x000880523f007988 */ /* 0x000fe80008000404 */
[----:B------:R-:W-:Y:S04]  /*2660*/  STS.U16 [R63+UR4+0xc80], R20 ;  /* 0x000c80143f007988 */ /* 0x000fe80008000404 */
[----:B----4-:R-:W-:Y:S04]  /*2670*/  STS.U16 [R62+UR4+0x900], R27 ;  /* 0x0009001b3e007988 */ /* 0x010fe80008000404 */
[----:B---3--:R-:W-:Y:S04]  /*2680*/  STS.U16 [R62+UR4+0xd00], R21 ;  /* 0x000d00153e007988 */ /* 0x008fe80008000404 */
[----:B------:R-:W-:Y:S04]  /*2690*/  STS.U16 [R61+UR4+0x980], R84 ;  /* 0x000980543d007988 */ /* 0x000fe80008000404 */
[----:B------:R-:W-:Y:S04]  /*26a0*/  STS.U16 [R61+UR4+0xd80], R22 ;  /* 0x000d80163d007988 */ /* 0x000fe80008000404 */
[----:B------:R-:W-:Y:S04]  /*26b0*/  STS.U16 [R60+UR4+0xa00], R39 ;  /* 0x000a00273c007988 */ /* 0x000fe80008000404 */
[----:B-----5:R-:W-:Y:S04]  /*26c0*/  STS.U16 [R60+UR4+0xe00], R99 ;  /* 0x000e00633c007988 */ /* 0x020fe80008000404 */
[----:B------:R-:W-:Y:S04]  /*26d0*/  STS.U16 [R16+UR4+0xa80], R85 ;  /* 0x000a805510007988 */ /* 0x000fe80008000404 */
[----:B------:R-:W-:Y:S04]  /*26e0*/  STS.U16 [R16+UR4+0xe80], R37 ;  /* 0x000e802510007988 */ /* 0x000fe80008000404 */
[----:B------:R-:W-:Y:S04]  /*26f0*/  STS.U16 [R56+UR4+0xb00], R83 ;  /* 0x000b005338007988 */ /* 0x000fe80008000404 */
[----:B------:R-:W-:Y:S04]  /*2700*/  STS.U16 [R56+UR4+0xf00], R103 ;  /* 0x000f006738007988 */ /* 0x000fe80008000404 */
[----:B------:R-:W-:Y:S04]  /*2710*/  STS.U16 [R57+UR4+0xb80], R92 ;  /* 0x000b805c39007988 */ /* 0x000fe80008000404 */
[----:B------:R-:W-:Y:S01]  /*2720*/  STS.U16 [R57+UR4+0xf80], R98 ;  /* 0x000f806239007988 */ /* 0x000fe20008000404 */
[----:B------:R-:W-:Y:S06]  /*2730*/  BAR.SYNC.DEFER_BLOCKING 0x0 ;  /* 0x0000000000007b1d */ /* 0x000fec0000010000 */
[----:B------:R-:W-:Y:S04]  /*2740*/  LDSM.16.MT88.4 R32, [R7] ;  /* 0x000000000720783b */ /* 0x000fe80000004200 */
[----:B------:R-:W0:Y:S04]  /*2750*/  LDSM.16.M88.4 R20, [R5+UR4+0x800] ;  /* 0x000800040514783b */ /* 0x000e280008000200 */
[----:B------:R-:W1:Y:S04]  /*2760*/  LDSM.16.MT88.4 R24, [R7+0x200] ;  /* 0x000200000718783b */ /* 0x000e680000004200 */
[----:B------:R-:W-:Y:S01]  /*2770*/  LDSM.16.M88.4 R36, [R58+UR4+0x800] ;  /* 0x000800043a24783b */ /* 0x000fe20008000200 */
[----:B0-----:R-:W-:Y:S03]  /*2780*/  HMMA.16816.F32 R28, R32, R20, R28 ;  /* 0x00000014201c723c */ /* 0x001fe6000000181c */
[----:B------:R-:W0:-:S15]  /*2790*/  LDSM.16.MT88.4 R32, [R7+0x400] ;  /* 0x000400000720783b */ /* 0x000e1e0000004200 */
[----:B------:R-:W-:Y:S02]  /*27a0*/  NOP ;  /* 0x0000000000007918 */ /* 0x000fe40000000000 */
[----:B-1----:R-:W-:Y:S01]  /*27b0*/  HMMA.16816.F32 R24, R24, R22, R28 ;  /* 0x000000161818723c */ /* 0x002fe2000000181c */
[----:B------:R-:W1:-:S15]  /*27c0*/  LDSM.16.MT88.4 R28, [R7+0x600] ;  /* 0x00060000071c783b */ /* 0x000e5e0000004200 */
[----:B------:R-:W-:-:S04]  /*27d0*/  NOP ;  /* 0x0000000000007918 */ /* 0x000fc80000000000 */
[----:B0-----:R-:W-:Y:S01]  /*27e0*/  HMMA.16816.F32 R24, R32, R36, R24 ;  /* 0x000000242018723c */ /* 0x001fe20000001818 */
[----:B------:R-:W-:-:S04]  /*27f0*/  IMAD.WIDE R36, R8, 0x2, R96 ;  /* 0x0000000208247825 */ /* 0x000fc800078e0260 */
[----:B------:R-:W-:-:S04]  /*2800*/  IMAD.WIDE R34, R8, 0x2, R94 ;  /* 0x0000000208227825 */ /* 0x000fc800078e025e */
[----:B------:R-:W-:-:S04]  /*2810*/  IMAD.WIDE R32, R8, 0x2, R90 ;  /* 0x0000000208207825 */ /* 0x000fc800078e025a */
[----:B------:R-:W-:-:S07]  /*2820*/  IMAD.WIDE R22, R8, 0x2, R88 ;  /* 0x0000000208167825 */ /* 0x000fce00078e0258 */
[----:B-1----:R-:W-:Y:S01]  /*2830*/  HMMA.16816.F32 R28, R28, R38, R24 ;  /* 0x000000261c1c723c */ /* 0x002fe20000001818 */
[----:B------:R-:W-:-:S04]  /*2840*/  IMAD.WIDE R24, R8, 0x2, R40 ;  /* 0x0000000208187825 */ /* 0x000fc800078e0228 */
[----:B------:R-:W-:-:S04]  /*2850*/  IMAD.WIDE R20, R8, 0x2, R86 ;  /* 0x0000000208147825 */ /* 0x000fc800078e0256 */
[----:B------:R-:W-:Y:S01]  /*2860*/  IMAD.MOV.U32 R82, RZ, RZ, R24 ;  /* 0x000000ffff527224 */ /* 0x000fe200078e0018 */
[----:B------:R-:W-:Y:S10]  /*2870*/  @P0 BRA `(.L_x_1) ;  /* 0xfffffff000c00947 */ /* 0x000ff4000383ffff */
[----:B------:R-:W-:Y:S02]  /*2880*/  F2FP.F16.F32.PACK_AB R30, R31, R30 ;  /* 0x0000001e1f1e723e */ /* 0x000fe400000000ff */
[----:B------:R-:W-:-:S07]  /*2890*/  F2FP.F16.F32.PACK_AB R28, R29, R28 ;  /* 0x0000001c1d1c723e */ /* 0x000fce00000000ff */
.L_x_0:
[----:B------:R-:W-:Y:S01]  /*28a0*/  BAR.SYNC.DEFER_BLOCKING 0x0 ;  /* 0x0000000000007b1d */ /* 0x000fe20000010000 */
[----:B------:R-:W-:Y:S01]  /*28b0*/  SHF.R.S32.HI R8, RZ, 0x3, R0 ;  /* 0x00000003ff087819 */ /* 0x000fe20000011400 */
[----:B------:R-:W-:Y:S01]  /*28c0*/  IMAD.SHL.U32 R5, R0, 0x40, RZ ;  /* 0x0000004000057824 */ /* 0x000fe200078e00ff */
[----:B------:R-:W-:Y:S02]  /*28d0*/  LOP3.LUT R4, R4, 0x3c, RZ, 0xc0, !PT ;  /* 0x0000003c04047812 */ /* 0x000fe400078ec0ff */
[----:B------:R-:W-:Y:S01]  /*28e0*/  SGXT R8, R8, 0x1 ;  /* 0x000000010808781a */ /* 0x000fe20000000200 */
[----:B------:R-:W0:Y:S01]  /*28f0*/  LDCU.128 UR8, c[0x0][0x390] ;  /* 0x00007200ff0877ac */ /* 0x000e220008000c00 */
[----:B------:R-:W-:Y:S02]  /*2900*/  LOP3.LUT R7, R0, 0x20, RZ, 0xc0, !PT ;  /* 0x0000002000077812 */ /* 0x000fe400078ec0ff */
[----:B------:R-:W-:Y:S01]  /*2910*/  LOP3.LUT R4, R4, 0x40, R5, 0xf8, !PT ;  /* 0x0000004004047812 */ /* 0x000fe200078ef805 */
[----:B------:R-:W-:Y:S01]  /*2920*/  IMAD.SHL.U32 R5, R0, 0x8, RZ ;  /* 0x0000000800057824 */ /* 0x000fe200078e00ff */
[----:B------:R-:W-:Y:S01]  /*2930*/  LOP3.LUT R8, R8, 0xc0, RZ, 0xc0, !PT ;  /* 0x000000c008087812 */ /* 0x000fe200078ec0ff */
[----:B------:R-:W1:Y:S01]  /*2940*/  LDCU UR5, c[0x0][0x3b4] ;  /* 0x00007680ff0577ac */ /* 0x000e620008000800 */
[C---:B------:R-:W-:Y:S01]  /*2950*/  LEA.HI R4, R7.reuse, R4, RZ, 0x1c ;  /* 0x0000000407047211 */ /* 0x040fe200078fe0ff */
[----:B------:R-:W-:Y:S01]  /*2960*/  IMAD.SHL.U32 R7, R7, 0x2, RZ ;  /* 0x0000000207077824 */ /* 0x000fe200078e00ff */
[----:B------:R-:W-:-:S02]  /*2970*/  LOP3.LUT R8, R8, 0x38, R5, 0xf8, !PT ;  /* 0x0000003808087812 */ /* 0x000fc400078ef805 */
[----:B------:R-:W-:Y:S02]  /*2980*/  SHF.R.S32.HI R5, RZ, 0x4, R0 ;  /* 0x00000004ff057819 */ /* 0x000fe40000011400 */
[----:B------:R-:W-:Y:S02]  /*2990*/  PRMT R12, R28, 0x7632, R12 ;  /* 0x000076321c0c7816 */ /* 0x000fe4000000000c */
[----:B------:R-:W-:Y:S02]  /*29a0*/  LOP3.LUT R10, R8, R7, RZ, 0x3c, !PT ;  /* 0x00000007080a7212 */ /* 0x000fe400078e3cff */
[C---:B------:R-:W-:Y:S01]  /*29b0*/  LOP3.LUT R0, R4.reuse, 0x4, RZ, 0x3c, !PT ;  /* 0x0000000404007812 */ /* 0x040fe200078e3cff */
[----:B------:R-:W-:Y:S01]  /*29c0*/  STS.U16 [R4+UR4], R28 ;  /* 0x0000001c04007988 */ /* 0x000fe20008000404 */
[----:B------:R-:W-:Y:S02]  /*29d0*/  LOP3.LUT R7, R4, 0x40, RZ, 0x3c, !PT ;  /* 0x0000004004077812 */ /* 0x000fe400078e3cff */
[----:B------:R-:W-:Y:S01]  /*29e0*/  PRMT R14, R30, 0x7632, R14 ;  /* 0x000076321e0e7816 */ /* 0x000fe2000000000e */
[----:B------:R2:W-:Y:S01]  /*29f0*/  STS.U16 [R0+UR4+0x100], R12 ;  /* 0x0001000c00007988 */ /* 0x0005e20008000404 */
[----:B------:R-:W-:-:S02]  /*2a00*/  LOP3.LUT R8, R4, 0x44, RZ, 0x3c, !PT ;  /* 0x0000004404087812 */ /* 0x000fc400078e3cff */
[----:B------:R-:W-:Y:S01]  /*2a10*/  SGXT R5, R5, 0x1 ;  /* 0x000000010505781a */ /* 0x000fe20000000200 */
[----:B------:R-:W-:Y:S01]  /*2a20*/  STS.U16 [R7+UR4+0x80], R30 ;  /* 0x0000801e07007988 */ /* 0x000fe20008000404 */
[C---:B0-----:R-:W-:Y:S01]  /*2a30*/  ISETP.GE.AND P0, PT, R2.reuse, UR10, PT ;  /* 0x0000000a02007c0c */ /* 0x041fe2000bf06270 */
[----:B-1----:R-:W-:Y:S01]  /*2a40*/  IMAD R2, R2, UR5, RZ ;  /* 0x0000000502027c24 */ /* 0x002fe2000f8e02ff */
[----:B------:R-:W-:Y:S01]  /*2a50*/  LOP3.LUT R10, R10, 0x104, R5, 0xf8, !PT ;  /* 0x000001040a0a7812 */ /* 0x000fe200078ef805 */
[----:B------:R0:W-:Y:S01]  /*2a60*/  STS.U16 [R8+UR4+0x180], R14 ;  /* 0x0001800e08007988 */ /* 0x0001e20008000404 */
[----:B------:R-:W-:Y:S02]  /*2a70*/  LOP3.LUT R5, R6, R3, RZ, 0xfc, !PT ;  /* 0x0000000306057212 */ /* 0x000fe400078efcff */
[----:B------:R-:W-:Y:S01]  /*2a80*/  LOP3.LUT R9, R10, 0x4, RZ, 0x3c, !PT ;  /* 0x000000040a097812 */ /* 0x000fe200078e3cff */
[----:B------:R-:W-:Y:S01]  /*2a90*/  BAR.SYNC.DEFER_BLOCKING 0x0 ;  /* 0x0000000000007b1d */ /* 0x000fe20000010000 */
[----:B--2---:R-:W-:-:S02]  /*2aa0*/  LOP3.LUT R0, R6, 0xc, R3, 0xfe, !PT ;  /* 0x0000000c06007812 */ /* 0x004fc400078efe03 */
[C-C-:B------:R-:W-:Y:S02]  /*2ab0*/  LOP3.LUT R4, R6.reuse, 0x8, R3.reuse, 0xfe, !PT ;  /* 0x0000000806047812 */ /* 0x140fe400078efe03 */
[----:B------:R-:W-:Y:S02]  /*2ac0*/  LOP3.LUT R3, R6, 0x4, R3, 0xfe, !PT ;  /* 0x0000000406037812 */ /* 0x000fe400078efe03 */
[C---:B0-----:R-:W-:Y:S02]  /*2ad0*/  LEA R8, P1, R2.reuse, UR8, 0x1 ;  /* 0x0000000802087c11 */ /* 0x041fe4000f8208ff */
[----:B------:R-:W-:Y:S02]  /*2ae0*/  ISETP.LT.AND P3, PT, R5, UR11, !P0 ;  /* 0x0000000b05007c0c */ /* 0x000fe4000c761270 */
[----:B------:R-:W-:Y:S02]  /*2af0*/  ISETP.LT.AND P2, PT, R3, UR11, !P0 ;  /* 0x0000000b03007c0c */ /* 0x000fe4000c741270 */
[----:B------:R-:W-:-:S02]  /*2b00*/  LEA.HI.X.SX32 R12, R2, UR9, 0x1, P1 ;  /* 0x00000009020c7c11 */ /* 0x000fc400088f0eff */
[----:B------:R-:W-:Y:S02]  /*2b10*/  ISETP.LT.AND P1, PT, R4, UR11, !P0 ;  /* 0x0000000b04007c0c */ /* 0x000fe4000c721270 */
[----:B------:R-:W-:Y:S01]  /*2b20*/  ISETP.LT.AND P0, PT, R0, UR11, !P0 ;  /* 0x0000000b00007c0c */ /* 0x000fe2000c701270 */
[----:B------:R-:W0:Y:S04]  /*2b30*/  LDS R11, [R10+UR4] ;  /* 0x000000040a0b7984 */ /* 0x000e280008000800 */
[----:B------:R1:W2:Y:S01]  /*2b40*/  LDS R13, [R9+UR4] ;  /* 0x00000004090d7984 */ /* 0x0002a20008000800 */
[----:B------:R-:W3:Y:S02]  /*2b50*/  LDCU UR4, c[0x0][0x3b8] ;  /* 0x00007700ff0477ac */ /* 0x000ee40008000800 */
[----:B---3--:R-:W-:-:S02]  /*2b60*/  IMAD R5, R5, UR4, RZ ;  /* 0x0000000405057c24 */ /* 0x008fc4000f8e02ff */
[----:B------:R-:W-:Y:S02]  /*2b70*/  IMAD R7, R3, UR4, RZ ;  /* 0x0000000403077c24 */ /* 0x000fe4000f8e02ff */
[----:B-1----:R-:W-:Y:S01]  /*2b80*/  IMAD R9, R4, UR4, RZ ;  /* 0x0000000404097c24 */ /* 0x002fe2000f8e02ff */
[-C--:B------:R-:W-:Y:S01]  /*2b90*/  LEA R2, P4, R5, R8.reuse, 0x1 ;  /* 0x0000000805027211 */ /* 0x080fe200078808ff */
[----:B------:R-:W-:Y:S01]  /*2ba0*/  IMAD R10, R0, UR4, RZ ;  /* 0x00000004000a7c24 */ /* 0x000fe2000f8e02ff */
[-C--:B------:R-:W-:Y:S02]  /*2bb0*/  LEA R4, P6, R7, R8.reuse, 0x1 ;  /* 0x0000000807047211 */ /* 0x080fe400078c08ff */
[----:B------:R-:W-:Y:S02]  /*2bc0*/  LEA R6, P5, R9, R8, 0x1 ;  /* 0x0000000809067211 */ /* 0x000fe400078a08ff */
[-C--:B------:R-:W-:Y:S02]  /*2bd0*/  LEA.HI.X.SX32 R3, R5, R12.reuse, 0x1, P4 ;  /* 0x0000000c05037211 */ /* 0x080fe400020f0eff */
[----:B------:R-:W-:-:S02]  /*2be0*/  LEA.HI.X.SX32 R5, R7, R12, 0x1, P6 ;  /* 0x0000000c07057211 */ /* 0x000fc400030f0eff */
[----:B------:R-:W-:Y:S02]  /*2bf0*/  LEA.HI.X.SX32 R7, R9, R12, 0x1, P5 ;  /* 0x0000000c09077211 */ /* 0x000fe400028f0eff */
[----:B0-----:R-:W-:Y:S01]  /*2c00*/  PRMT R0, R11, 0x7632, R0 ;  /* 0x000076320b007816 */ /* 0x001fe20000000000 */
[----:B------:R0:W-:Y:S01]  /*2c10*/  @P3 STG.E.U16 desc[UR6][R2.64], R11 ;  /* 0x0000000b02003986 */ /* 0x0001e2000c101506 */
[----:B------:R-:W-:-:S03]  /*2c20*/  LEA R8, P4, R10, R8, 0x1 ;  /* 0x000000080a087211 */ /* 0x000fc600078808ff */
[----:B--2---:R0:W-:Y:S01]  /*2c30*/  @P2 STG.E.U16 desc[UR6][R4.64], R13 ;  /* 0x0000000d04002986 */ /* 0x0041e2000c101506 */
[----:B------:R-:W-:-:S03]  /*2c40*/  LEA.HI.X.SX32 R9, R10, R12, 0x1, P4 ;  /* 0x0000000c0a097211 */ /* 0x000fc600020f0eff */
[----:B------:R0:W-:Y:S01]  /*2c50*/  @P1 STG.E.U16 desc[UR6][R6.64], R0 ;  /* 0x0000000006001986 */ /* 0x0001e2000c101506 */
[----:B------:R-:W-:Y:S05]  /*2c60*/  @!P0 EXIT ;  /* 0x000000000000894d */ /* 0x000fea0003800000 */
[----:B0-----:R-:W-:-:S05]  /*2c70*/  PRMT R4, R13, 0x7632, R4 ;  /* 0x000076320d047816 */ /* 0x001fca0000000004 */
[----:B------:R-:W-:Y:S01]  /*2c80*/  STG.E.U16 desc[UR6][R8.64], R4 ;  /* 0x0000000408007986 */ /* 0x000fe2000c101506 */
[----:B------:R-:W-:Y:S05]  /*2c90*/  EXIT ;  /* 0x000000000000794d */ /* 0x000fea0003800000 */
.L_x_2:
[----:B------:R-:W-:-:S00]  /*2ca0*/  BRA `(.L_x_2) ;  /* 0xfffffffc00fc7947 */ /* 0x000fc0000383ffff */
[----:B------:R-:W-:-:S00]  /*2cb0*/  NOP ;  /* 0x0000000000007918 */ /* 0x000fc00000000000 */
        /* <DEDUP_REMOVED lines=12> */
.L_x_3:


//--------------------- .nv.shared.matmul_kernel  --------------------------
	.section	.nv.shared.matmul_kernel,"aw",@nobits
	.sectionflags	@""
	.align	16
	.zero		1024


//--------------------- .nv.shared.reserved.0     --------------------------
	.section	.nv.shared.reserved.0,"aw",@nobits
	.weak		__nv_reservedSMEM_offset_0_alias
	.size		__nv_reservedSMEM_offset_0_alias, 0, 64
	.other		__nv_reservedSMEM_offset_0_alias,@"STO_CUDA_RESERVED_SHARED STV_DEFAULT"
__nv_reservedSMEM_offset_0_alias:
	.zero		0
	.zero		64


//--------------------- .nv.constant0.matmul_kernel --------------------------
	.section	.nv.constant0.matmul_kernel,"a",@progbits
	.sectionflags	@""
	.align	4
.nv.constant0.matmul_kernel:
	.zero		976


//--------------------- SYMBOLS --------------------------

	.type		.nv.reservedSmem.offset0,@object
	.size		.nv.reservedSmem.offset0,0x4
	.type		.nv.reservedSmem.cap,@object
	.size		.nv.reservedSmem.cap,0x4
